//
// Generated by NVIDIA NVVM Compiler
//
// Compiler Build ID: CL-36424714
// Cuda compilation tools, release 13.0, V13.0.88
// Based on NVVM 20.0.0
//

.version 9.0
.target sm_100
.address_size 64

	// .globl	_Z11diff_gpu_3dPdPKddddiiiiiiii
.extern .shared .align 16 .b8 as[];

.visible .entry _Z11diff_gpu_3dPdPKddddiiiiiiii(
	.param .u64 .ptr .align 1 _Z11diff_gpu_3dPdPKddddiiiiiiii_param_0,
	.param .u64 .ptr .align 1 _Z11diff_gpu_3dPdPKddddiiiiiiii_param_1,
	.param .f64 _Z11diff_gpu_3dPdPKddddiiiiiiii_param_2,
	.param .f64 _Z11diff_gpu_3dPdPKddddiiiiiiii_param_3,
	.param .f64 _Z11diff_gpu_3dPdPKddddiiiiiiii_param_4,
	.param .u32 _Z11diff_gpu_3dPdPKddddiiiiiiii_param_5,
	.param .u32 _Z11diff_gpu_3dPdPKddddiiiiiiii_param_6,
	.param .u32 _Z11diff_gpu_3dPdPKddddiiiiiiii_param_7,
	.param .u32 _Z11diff_gpu_3dPdPKddddiiiiiiii_param_8,
	.param .u32 _Z11diff_gpu_3dPdPKddddiiiiiiii_param_9,
	.param .u32 _Z11diff_gpu_3dPdPKddddiiiiiiii_param_10,
	.param .u32 _Z11diff_gpu_3dPdPKddddiiiiiiii_param_11,
	.param .u32 _Z11diff_gpu_3dPdPKddddiiiiiiii_param_12
)
{
	.reg .pred 	%p<6>;
	.reg .b32 	%r<27>;
	.reg .b64 	%rd<25>;
	.reg .b64 	%fd<56>;

	ld.param.u64 	%rd2, [_Z11diff_gpu_3dPdPKddddiiiiiiii_param_1];
	ld.param.f64 	%fd1, [_Z11diff_gpu_3dPdPKddddiiiiiiii_param_2];
	ld.param.f64 	%fd2, [_Z11diff_gpu_3dPdPKddddiiiiiiii_param_3];
	ld.param.f64 	%fd3, [_Z11diff_gpu_3dPdPKddddiiiiiiii_param_4];
	ld.param.u32 	%r6, [_Z11diff_gpu_3dPdPKddddiiiiiiii_param_5];
	ld.param.u32 	%r7, [_Z11diff_gpu_3dPdPKddddiiiiiiii_param_6];
	ld.param.u32 	%r8, [_Z11diff_gpu_3dPdPKddddiiiiiiii_param_7];
	ld.param.u32 	%r9, [_Z11diff_gpu_3dPdPKddddiiiiiiii_param_8];
	ld.param.u32 	%r11, [_Z11diff_gpu_3dPdPKddddiiiiiiii_param_9];
	ld.param.u32 	%r12, [_Z11diff_gpu_3dPdPKddddiiiiiiii_param_10];
	ld.param.u32 	%r4, [_Z11diff_gpu_3dPdPKddddiiiiiiii_param_11];
	ld.param.u32 	%r5, [_Z11diff_gpu_3dPdPKddddiiiiiiii_param_12];
	mov.u32 	%r13, %ctaid.x;
	mov.u32 	%r14, %ntid.x;
	mov.u32 	%r15, %tid.x;
	mad.lo.s32 	%r16, %r13, %r14, %r15;
	add.s32 	%r1, %r16, %r6;
	mov.u32 	%r17, %ctaid.y;
	mov.u32 	%r18, %ntid.y;
	mov.u32 	%r19, %tid.y;
	mad.lo.s32 	%r20, %r17, %r18, %r19;
	add.s32 	%r21, %r20, %r8;
	mov.u32 	%r22, %ctaid.z;
	add.s32 	%r3, %r11, %r22;
	setp.ge.s32 	%p1, %r1, %r7;
	setp.ge.s32 	%p2, %r21, %r9;
	or.pred  	%p3, %p1, %p2;
	setp.ge.s32 	%p4, %r3, %r12;
	or.pred  	%p5, %p3, %p4;
	@%p5 bra 	$L__BB0_2;
	ld.param.u64 	%rd24, [_Z11diff_gpu_3dPdPKddddiiiiiiii_param_0];
	cvta.to.global.u64 	%rd3, %rd2;
	cvta.to.global.u64 	%rd4, %rd24;
	mad.lo.s32 	%r23, %r4, %r21, %r1;
	mad.lo.s32 	%r24, %r5, %r3, %r23;
	mul.wide.s32 	%rd5, %r24, 8;
	add.s64 	%rd6, %rd3, %rd5;
	ld.global.nc.f64 	%fd4, [%rd6+-24];
	ld.global.nc.f64 	%fd5, [%rd6+-16];
	ld.global.nc.f64 	%fd6, [%rd6+-8];
	ld.global.nc.f64 	%fd7, [%rd6];
	ld.global.nc.f64 	%fd8, [%rd6+8];
	ld.global.nc.f64 	%fd9, [%rd6+16];
	ld.global.nc.f64 	%fd10, [%rd6+24];
	add.f64 	%fd11, %fd4, %fd10;
	mul.f64 	%fd12, %fd11, 0d3F5C71C71C71C71C;
	add.f64 	%fd13, %fd5, %fd9;
	mul.f64 	%fd14, %fd13, 0d3FB8000000000000;
	sub.f64 	%fd15, %fd12, %fd14;
	add.f64 	%fd16, %fd6, %fd8;
	fma.rn.f64 	%fd17, %fd16, 0d3FF5C00000000000, %fd15;
	mul.f64 	%fd18, %fd7, 0d4004471C71C71C72;
	sub.f64 	%fd19, %fd17, %fd18;
	mul.f64 	%fd20, %fd19, 0d3FB999999999999A;
	mad.lo.s32 	%r25, %r4, -3, %r24;
	mul.wide.s32 	%rd7, %r25, 8;
	add.s64 	%rd8, %rd3, %rd7;
	ld.global.nc.f64 	%fd21, [%rd8];
	mul.wide.s32 	%rd9, %r4, 8;
	add.s64 	%rd10, %rd8, %rd9;
	ld.global.nc.f64 	%fd22, [%rd10];
	add.s64 	%rd11, %rd10, %rd9;
	ld.global.nc.f64 	%fd23, [%rd11];
	add.s64 	%rd12, %rd6, %rd9;
	ld.global.nc.f64 	%fd24, [%rd12];
	add.s64 	%rd13, %rd12, %rd9;
	ld.global.nc.f64 	%fd25, [%rd13];
	add.s64 	%rd14, %rd13, %rd9;
	ld.global.nc.f64 	%fd26, [%rd14];
	add.f64 	%fd27, %fd21, %fd26;
	mul.f64 	%fd28, %fd27, 0d3F5C71C71C71C71C;
	add.f64 	%fd29, %fd22, %fd25;
	mul.f64 	%fd30, %fd29, 0d3FB8000000000000;
	sub.f64 	%fd31, %fd28, %fd30;
	add.f64 	%fd32, %fd23, %fd24;
	fma.rn.f64 	%fd33, %fd32, 0d3FF5C00000000000, %fd31;
	sub.f64 	%fd34, %fd33, %fd18;
	mul.f64 	%fd35, %fd34, 0d3FB999999999999A;
	mul.f64 	%fd36, %fd2, %fd35;
	fma.rn.f64 	%fd37, %fd1, %fd20, %fd36;
	mad.lo.s32 	%r26, %r5, -3, %r24;
	mul.wide.s32 	%rd15, %r26, 8;
	add.s64 	%rd16, %rd3, %rd15;
	ld.global.nc.f64 	%fd38, [%rd16];
	mul.wide.s32 	%rd17, %r5, 8;
	add.s64 	%rd18, %rd16, %rd17;
	ld.global.nc.f64 	%fd39, [%rd18];
	add.s64 	%rd19, %rd18, %rd17;
	ld.global.nc.f64 	%fd40, [%rd19];
	add.s64 	%rd20, %rd6, %rd17;
	ld.global.nc.f64 	%fd41, [%rd20];
	add.s64 	%rd21, %rd20, %rd17;
	ld.global.nc.f64 	%fd42, [%rd21];
	add.s64 	%rd22, %rd21, %rd17;
	ld.global.nc.f64 	%fd43, [%rd22];
	add.f64 	%fd44, %fd38, %fd43;
	mul.f64 	%fd45, %fd44, 0d3F5C71C71C71C71C;
	add.f64 	%fd46, %fd39, %fd42;
	mul.f64 	%fd47, %fd46, 0d3FB8000000000000;
	sub.f64 	%fd48, %fd45, %fd47;
	add.f64 	%fd49, %fd40, %fd41;
	fma.rn.f64 	%fd50, %fd49, 0d3FF5C00000000000, %fd48;
	sub.f64 	%fd51, %fd50, %fd18;
	mul.f64 	%fd52, %fd51, 0d3FB999999999999A;
	fma.rn.f64 	%fd53, %fd3, %fd52, %fd37;
	add.s64 	%rd23, %rd4, %rd5;
	ld.global.f64 	%fd54, [%rd23];
	add.f64 	%fd55, %fd54, %fd53;
	st.global.f64 	[%rd23], %fd55;
$L__BB0_2:
	ret;

}
	// .globl	_Z15diff_gpu_3d_s2dPdPKddddiiiiiiiii
.visible .entry _Z15diff_gpu_3d_s2dPdPKddddiiiiiiiii(
	.param .u64 .ptr .align 1 _Z15diff_gpu_3d_s2dPdPKddddiiiiiiiii_param_0,
	.param .u64 .ptr .align 1 _Z15diff_gpu_3d_s2dPdPKddddiiiiiiiii_param_1,
	.param .f64 _Z15diff_gpu_3d_s2dPdPKddddiiiiiiiii_param_2,
	.param .f64 _Z15diff_gpu_3d_s2dPdPKddddiiiiiiiii_param_3,
	.param .f64 _Z15diff_gpu_3d_s2dPdPKddddiiiiiiiii_param_4,
	.param .u32 _Z15diff_gpu_3d_s2dPdPKddddiiiiiiiii_param_5,
	.param .u32 _Z15diff_gpu_3d_s2dPdPKddddiiiiiiiii_param_6,
	.param .u32 _Z15diff_gpu_3d_s2dPdPKddddiiiiiiiii_param_7,
	.param .u32 _Z15diff_gpu_3d_s2dPdPKddddiiiiiiiii_param_8,
	.param .u32 _Z15diff_gpu_3d_s2dPdPKddddiiiiiiiii_param_9,
	.param .u32 _Z15diff_gpu_3d_s2dPdPKddddiiiiiiiii_param_10,
	.param .u32 _Z15diff_gpu_3d_s2dPdPKddddiiiiiiiii_param_11,
	.param .u32 _Z15diff_gpu_3d_s2dPdPKddddiiiiiiiii_param_12,
	.param .u32 _Z15diff_gpu_3d_s2dPdPKddddiiiiiiiii_param_13
)
{
	.reg .pred 	%p<10>;
	.reg .b32 	%r<50>;
	.reg .b64 	%rd<22>;
	.reg .b64 	%fd<62>;

	ld.param.u64 	%rd4, [_Z15diff_gpu_3d_s2dPdPKddddiiiiiiiii_param_1];
	ld.param.f64 	%fd1, [_Z15diff_gpu_3d_s2dPdPKddddiiiiiiiii_param_2];
	ld.param.f64 	%fd3, [_Z15diff_gpu_3d_s2dPdPKddddiiiiiiiii_param_4];
	ld.param.u32 	%r18, [_Z15diff_gpu_3d_s2dPdPKddddiiiiiiiii_param_5];
	ld.param.u32 	%r19, [_Z15diff_gpu_3d_s2dPdPKddddiiiiiiiii_param_6];
	ld.param.u32 	%r20, [_Z15diff_gpu_3d_s2dPdPKddddiiiiiiiii_param_7];
	ld.param.u32 	%r21, [_Z15diff_gpu_3d_s2dPdPKddddiiiiiiiii_param_8];
	ld.param.u32 	%r23, [_Z15diff_gpu_3d_s2dPdPKddddiiiiiiiii_param_9];
	ld.param.u32 	%r24, [_Z15diff_gpu_3d_s2dPdPKddddiiiiiiiii_param_10];
	ld.param.u32 	%r15, [_Z15diff_gpu_3d_s2dPdPKddddiiiiiiiii_param_11];
	ld.param.u32 	%r16, [_Z15diff_gpu_3d_s2dPdPKddddiiiiiiiii_param_12];
	ld.param.u32 	%r17, [_Z15diff_gpu_3d_s2dPdPKddddiiiiiiiii_param_13];
	cvta.to.global.u64 	%rd1, %rd4;
	mov.u32 	%r1, %tid.x;
	mov.u32 	%r2, %tid.y;
	mov.u32 	%r25, %ctaid.x;
	mov.u32 	%r3, %ntid.x;
	mad.lo.s32 	%r26, %r25, %r3, %r1;
	add.s32 	%r4, %r26, %r18;
	mov.u32 	%r27, %ctaid.y;
	mov.u32 	%r5, %ntid.y;
	mad.lo.s32 	%r28, %r27, %r5, %r2;
	add.s32 	%r29, %r28, %r20;
	mov.u32 	%r30, %ctaid.z;
	add.s32 	%r7, %r23, %r30;
	shl.b32 	%r31, %r17, 1;
	add.s32 	%r8, %r31, %r3;
	setp.ge.s32 	%p1, %r4, %r19;
	setp.ge.s32 	%p2, %r29, %r21;
	or.pred  	%p3, %p1, %p2;
	setp.ge.s32 	%p4, %r7, %r24;
	or.pred  	%p5, %p3, %p4;
	@%p5 bra 	$L__BB1_10;
	mad.lo.s32 	%r32, %r15, %r29, %r4;
	mad.lo.s32 	%r9, %r16, %r7, %r32;
	add.s32 	%r33, %r17, %r1;
	add.s32 	%r34, %r17, %r2;
	mad.lo.s32 	%r35, %r8, %r34, %r33;
	mul.lo.s32 	%r10, %r15, 3;
	mul.lo.s32 	%r11, %r8, 3;
	mul.wide.s32 	%rd5, %r9, 8;
	add.s64 	%rd2, %rd1, %rd5;
	ld.global.nc.f64 	%fd4, [%rd2];
	shl.b32 	%r36, %r35, 3;
	mov.u32 	%r37, as;
	add.s32 	%r12, %r37, %r36;
	st.shared.f64 	[%r12], %fd4;
	setp.ge.s32 	%p6, %r2, %r17;
	sub.s32 	%r38, %r35, %r11;
	shl.b32 	%r39, %r38, 3;
	add.s32 	%r13, %r37, %r39;
	@%p6 bra 	$L__BB1_3;
	sub.s32 	%r40, %r9, %r10;
	mul.wide.s32 	%rd6, %r40, 8;
	add.s64 	%rd7, %rd1, %rd6;
	ld.global.nc.f64 	%fd5, [%rd7];
	st.shared.f64 	[%r13], %fd5;
$L__BB1_3:
	sub.s32 	%r41, %r5, %r17;
	setp.lt.u32 	%p7, %r2, %r41;
	shl.b32 	%r42, %r11, 3;
	add.s32 	%r14, %r12, %r42;
	@%p7 bra 	$L__BB1_5;
	mul.wide.s32 	%rd8, %r10, 8;
	add.s64 	%rd9, %rd2, %rd8;
	ld.global.nc.f64 	%fd6, [%rd9];
	st.shared.f64 	[%r14], %fd6;
$L__BB1_5:
	setp.ge.s32 	%p8, %r1, %r17;
	@%p8 bra 	$L__BB1_7;
	ld.global.nc.f64 	%fd7, [%rd2+-24];
	st.shared.f64 	[%r12+-24], %fd7;
$L__BB1_7:
	sub.s32 	%r43, %r3, %r17;
	setp.lt.u32 	%p9, %r1, %r43;
	@%p9 bra 	$L__BB1_9;
	ld.global.nc.f64 	%fd8, [%rd2+24];
	st.shared.f64 	[%r12+24], %fd8;
$L__BB1_9:
	ld.param.f64 	%fd61, [_Z15diff_gpu_3d_s2dPdPKddddiiiiiiiii_param_3];
	ld.param.u64 	%rd21, [_Z15diff_gpu_3d_s2dPdPKddddiiiiiiiii_param_0];
	bar.sync 	0;
	ld.shared.f64 	%fd9, [%r12+-24];
	ld.shared.f64 	%fd10, [%r12+-16];
	ld.shared.f64 	%fd11, [%r12+-8];
	ld.shared.f64 	%fd12, [%r12];
	ld.shared.f64 	%fd13, [%r12+8];
	ld.shared.f64 	%fd14, [%r12+16];
	ld.shared.f64 	%fd15, [%r12+24];
	add.f64 	%fd16, %fd9, %fd15;
	mul.f64 	%fd17, %fd16, 0d3F5C71C71C71C71C;
	add.f64 	%fd18, %fd10, %fd14;
	mul.f64 	%fd19, %fd18, 0d3FB8000000000000;
	sub.f64 	%fd20, %fd17, %fd19;
	add.f64 	%fd21, %fd11, %fd13;
	fma.rn.f64 	%fd22, %fd21, 0d3FF5C00000000000, %fd20;
	mul.f64 	%fd23, %fd12, 0d4004471C71C71C72;
	sub.f64 	%fd24, %fd22, %fd23;
	mul.f64 	%fd25, %fd24, 0d3FB999999999999A;
	ld.shared.f64 	%fd26, [%r13];
	shl.b32 	%r44, %r8, 3;
	add.s32 	%r45, %r13, %r44;
	ld.shared.f64 	%fd27, [%r45];
	add.s32 	%r46, %r45, %r44;
	ld.shared.f64 	%fd28, [%r46];
	add.s32 	%r47, %r12, %r44;
	ld.shared.f64 	%fd29, [%r47];
	add.s32 	%r48, %r47, %r44;
	ld.shared.f64 	%fd30, [%r48];
	ld.shared.f64 	%fd31, [%r14];
	add.f64 	%fd32, %fd26, %fd31;
	mul.f64 	%fd33, %fd32, 0d3F5C71C71C71C71C;
	add.f64 	%fd34, %fd27, %fd30;
	mul.f64 	%fd35, %fd34, 0d3FB8000000000000;
	sub.f64 	%fd36, %fd33, %fd35;
	add.f64 	%fd37, %fd28, %fd29;
	fma.rn.f64 	%fd38, %fd37, 0d3FF5C00000000000, %fd36;
	sub.f64 	%fd39, %fd38, %fd23;
	mul.f64 	%fd40, %fd39, 0d3FB999999999999A;
	mul.f64 	%fd41, %fd61, %fd40;
	fma.rn.f64 	%fd42, %fd1, %fd25, %fd41;
	mad.lo.s32 	%r49, %r16, -3, %r9;
	mul.wide.s32 	%rd10, %r49, 8;
	add.s64 	%rd11, %rd1, %rd10;
	ld.global.nc.f64 	%fd43, [%rd11];
	mul.wide.s32 	%rd12, %r16, 8;
	add.s64 	%rd13, %rd11, %rd12;
	ld.global.nc.f64 	%fd44, [%rd13];
	add.s64 	%rd14, %rd13, %rd12;
	ld.global.nc.f64 	%fd45, [%rd14];
	add.s64 	%rd15, %rd2, %rd12;
	ld.global.nc.f64 	%fd46, [%rd15];
	add.s64 	%rd16, %rd15, %rd12;
	ld.global.nc.f64 	%fd47, [%rd16];
	add.s64 	%rd17, %rd16, %rd12;
	ld.global.nc.f64 	%fd48, [%rd17];
	add.f64 	%fd49, %fd43, %fd48;
	mul.f64 	%fd50, %fd49, 0d3F5C71C71C71C71C;
	add.f64 	%fd51, %fd44, %fd47;
	mul.f64 	%fd52, %fd51, 0d3FB8000000000000;
	sub.f64 	%fd53, %fd50, %fd52;
	add.f64 	%fd54, %fd45, %fd46;
	fma.rn.f64 	%fd55, %fd54, 0d3FF5C00000000000, %fd53;
	sub.f64 	%fd56, %fd55, %fd23;
	mul.f64 	%fd57, %fd56, 0d3FB999999999999A;
	fma.rn.f64 	%fd58, %fd3, %fd57, %fd42;
	cvta.to.global.u64 	%rd18, %rd21;
	mul.wide.s32 	%rd19, %r9, 8;
	add.s64 	%rd20, %rd18, %rd19;
	ld.global.f64 	%fd59, [%rd20];
	add.f64 	%fd60, %fd59, %fd58;
	st.global.f64 	[%rd20], %fd60;
$L__BB1_10:
	ret;

}
	// .globl	_Z15diff_gpu_3d_s3dPdPKddddiiiiiiiii
.visible .entry _Z15diff_gpu_3d_s3dPdPKddddiiiiiiiii(
	.param .u64 .ptr .align 1 _Z15diff_gpu_3d_s3dPdPKddddiiiiiiiii_param_0,
	.param .u64 .ptr .align 1 _Z15diff_gpu_3d_s3dPdPKddddiiiiiiiii_param_1,
	.param .f64 _Z15diff_gpu_3d_s3dPdPKddddiiiiiiiii_param_2,
	.param .f64 _Z15diff_gpu_3d_s3dPdPKddddiiiiiiiii_param_3,
	.param .f64 _Z15diff_gpu_3d_s3dPdPKddddiiiiiiiii_param_4,
	.param .u32 _Z15diff_gpu_3d_s3dPdPKddddiiiiiiiii_param_5,
	.param .u32 _Z15diff_gpu_3d_s3dPdPKddddiiiiiiiii_param_6,
	.param .u32 _Z15diff_gpu_3d_s3dPdPKddddiiiiiiiii_param_7,
	.param .u32 _Z15diff_gpu_3d_s3dPdPKddddiiiiiiiii_param_8,
	.param .u32 _Z15diff_gpu_3d_s3dPdPKddddiiiiiiiii_param_9,
	.param .u32 _Z15diff_gpu_3d_s3dPdPKddddiiiiiiiii_param_10,
	.param .u32 _Z15diff_gpu_3d_s3dPdPKddddiiiiiiiii_param_11,
	.param .u32 _Z15diff_gpu_3d_s3dPdPKddddiiiiiiiii_param_12,
	.param .u32 _Z15diff_gpu_3d_s3dPdPKddddiiiiiiiii_param_13
)
{
	.reg .pred 	%p<11>;
	.reg .b32 	%r<107>;
	.reg .b64 	%rd<25>;
	.reg .b64 	%fd<82>;

	ld.param.u64 	%rd4, [_Z15diff_gpu_3d_s3dPdPKddddiiiiiiiii_param_1];
	ld.param.u32 	%r29, [_Z15diff_gpu_3d_s3dPdPKddddiiiiiiiii_param_5];
	ld.param.u32 	%r36, [_Z15diff_gpu_3d_s3dPdPKddddiiiiiiiii_param_6];
	ld.param.u32 	%r30, [_Z15diff_gpu_3d_s3dPdPKddddiiiiiiiii_param_7];
	ld.param.u32 	%r37, [_Z15diff_gpu_3d_s3dPdPKddddiiiiiiiii_param_8];
	cvta.to.global.u64 	%rd1, %rd4;
	mov.u32 	%r1, %tid.x;
	mov.u32 	%r2, %tid.y;
	mov.u32 	%r39, %ctaid.x;
	mov.u32 	%r3, %ntid.x;
	mul.lo.s32 	%r4, %r39, %r3;
	add.s32 	%r40, %r4, %r1;
	add.s32 	%r5, %r40, %r29;
	mov.u32 	%r41, %ctaid.y;
	mov.u32 	%r42, %ntid.y;
	mul.lo.s32 	%r6, %r41, %r42;
	add.s32 	%r43, %r6, %r2;
	add.s32 	%r44, %r43, %r30;
	setp.ge.s32 	%p1, %r5, %r36;
	setp.ge.s32 	%p2, %r44, %r37;
	or.pred  	%p3, %p1, %p2;
	@%p3 bra 	$L__BB2_14;
	ld.param.u32 	%r88, [_Z15diff_gpu_3d_s3dPdPKddddiiiiiiiii_param_10];
	ld.param.u32 	%r86, [_Z15diff_gpu_3d_s3dPdPKddddiiiiiiiii_param_9];
	setp.ge.s32 	%p4, %r86, %r88;
	@%p4 bra 	$L__BB2_14;
	ld.param.u32 	%r94, [_Z15diff_gpu_3d_s3dPdPKddddiiiiiiiii_param_13];
	ld.param.u32 	%r92, [_Z15diff_gpu_3d_s3dPdPKddddiiiiiiiii_param_12];
	ld.param.u32 	%r91, [_Z15diff_gpu_3d_s3dPdPKddddiiiiiiiii_param_11];
	ld.param.u32 	%r89, [_Z15diff_gpu_3d_s3dPdPKddddiiiiiiiii_param_10];
	ld.param.u32 	%r106, [_Z15diff_gpu_3d_s3dPdPKddddiiiiiiiii_param_9];
	mul.lo.s32 	%r45, %r91, %r44;
	mul.lo.s32 	%r46, %r92, %r106;
	add.s32 	%r47, %r45, %r5;
	add.s32 	%r48, %r47, %r46;
	mad.lo.s32 	%r49, %r92, -3, %r48;
	mul.wide.s32 	%rd5, %r49, 8;
	add.s64 	%rd6, %rd1, %rd5;
	mul.wide.s32 	%rd7, %r92, 8;
	add.s64 	%rd8, %rd6, %rd7;
	add.s64 	%rd9, %rd8, %rd7;
	add.s64 	%rd10, %rd9, %rd7;
	add.s64 	%rd11, %rd10, %rd7;
	add.s64 	%rd12, %rd11, %rd7;
	shl.b32 	%r50, %r94, 1;
	add.s32 	%r51, %r50, %r3;
	mul.lo.s32 	%r52, %r51, 3;
	add.s64 	%rd13, %rd12, %rd7;
	ld.global.nc.f64 	%fd74, [%rd13];
	ld.global.nc.f64 	%fd75, [%rd12];
	ld.global.nc.f64 	%fd76, [%rd11];
	ld.global.nc.f64 	%fd77, [%rd10];
	ld.global.nc.f64 	%fd78, [%rd9];
	ld.global.nc.f64 	%fd79, [%rd8];
	ld.global.nc.f64 	%fd80, [%rd6];
	add.s32 	%r53, %r94, %r1;
	add.s32 	%r54, %r94, %r2;
	mad.lo.s32 	%r55, %r51, %r54, %r53;
	shl.b32 	%r56, %r55, 3;
	mov.u32 	%r57, as;
	add.s32 	%r8, %r57, %r56;
	sub.s32 	%r58, %r55, %r52;
	shl.b32 	%r59, %r58, 3;
	add.s32 	%r9, %r57, %r59;
	shl.b32 	%r60, %r51, 3;
	add.s32 	%r10, %r9, %r60;
	add.s32 	%r11, %r8, %r60;
	sub.s32 	%r105, %r106, %r89;
	add.s32 	%r61, %r1, %r29;
	add.s32 	%r62, %r61, %r4;
	add.s32 	%r63, %r62, %r46;
	add.s32 	%r104, %r63, %r45;
	add.s32 	%r64, %r2, %r30;
	add.s32 	%r65, %r64, %r6;
	add.s32 	%r66, %r65, -3;
	mad.lo.s32 	%r103, %r91, %r66, %r63;
	add.s32 	%r67, %r65, 3;
	mad.lo.s32 	%r102, %r91, %r67, %r63;
	add.s32 	%r68, %r62, %r45;
	add.s32 	%r69, %r106, 4;
	mad.lo.s32 	%r101, %r92, %r69, %r68;
$L__BB2_3:
	mov.f64 	%fd13, %fd79;
	mov.f64 	%fd79, %fd78;
	mov.f64 	%fd78, %fd77;
	mov.f64 	%fd77, %fd76;
	mov.f64 	%fd76, %fd75;
	mov.f64 	%fd75, %fd74;
	ld.param.u32 	%r95, [_Z15diff_gpu_3d_s3dPdPKddddiiiiiiiii_param_13];
	setp.ge.s32 	%p5, %r2, %r95;
	bar.sync 	0;
	st.shared.f64 	[%r8], %fd78;
	@%p5 bra 	$L__BB2_5;
	mul.wide.s32 	%rd14, %r103, 8;
	add.s64 	%rd15, %rd1, %rd14;
	ld.global.nc.f64 	%fd20, [%rd15];
	st.shared.f64 	[%r9], %fd20;
$L__BB2_5:
	ld.param.u32 	%r96, [_Z15diff_gpu_3d_s3dPdPKddddiiiiiiiii_param_13];
	mov.u32 	%r70, %ntid.y;
	sub.s32 	%r71, %r70, %r96;
	setp.lt.u32 	%p6, %r2, %r71;
	@%p6 bra 	$L__BB2_7;
	ld.param.u32 	%r97, [_Z15diff_gpu_3d_s3dPdPKddddiiiiiiiii_param_13];
	mul.wide.s32 	%rd16, %r102, 8;
	add.s64 	%rd17, %rd1, %rd16;
	ld.global.nc.f64 	%fd21, [%rd17];
	shl.b32 	%r72, %r97, 1;
	mov.u32 	%r73, %ntid.x;
	add.s32 	%r74, %r72, %r73;
	mad.lo.s32 	%r75, %r74, 24, %r8;
	st.shared.f64 	[%r75], %fd21;
$L__BB2_7:
	ld.param.u32 	%r98, [_Z15diff_gpu_3d_s3dPdPKddddiiiiiiiii_param_13];
	setp.ge.s32 	%p7, %r1, %r98;
	mul.wide.s32 	%rd18, %r104, 8;
	add.s64 	%rd2, %rd1, %rd18;
	@%p7 bra 	$L__BB2_9;
	ld.global.nc.f64 	%fd22, [%rd2+-24];
	st.shared.f64 	[%r8+-24], %fd22;
$L__BB2_9:
	ld.param.u32 	%r99, [_Z15diff_gpu_3d_s3dPdPKddddiiiiiiiii_param_13];
	mov.u32 	%r76, %ntid.x;
	sub.s32 	%r77, %r76, %r99;
	setp.lt.u32 	%p8, %r1, %r77;
	@%p8 bra 	$L__BB2_11;
	ld.global.nc.f64 	%fd23, [%rd2+24];
	st.shared.f64 	[%r8+24], %fd23;
$L__BB2_11:
	ld.param.u32 	%r100, [_Z15diff_gpu_3d_s3dPdPKddddiiiiiiiii_param_13];
	ld.param.u32 	%r90, [_Z15diff_gpu_3d_s3dPdPKddddiiiiiiiii_param_10];
	ld.param.f64 	%fd73, [_Z15diff_gpu_3d_s3dPdPKddddiiiiiiiii_param_4];
	ld.param.f64 	%fd72, [_Z15diff_gpu_3d_s3dPdPKddddiiiiiiiii_param_3];
	ld.param.f64 	%fd71, [_Z15diff_gpu_3d_s3dPdPKddddiiiiiiiii_param_2];
	ld.param.u64 	%rd24, [_Z15diff_gpu_3d_s3dPdPKddddiiiiiiiii_param_0];
	bar.sync 	0;
	ld.shared.f64 	%fd24, [%r8+-24];
	ld.shared.f64 	%fd25, [%r8+-16];
	ld.shared.f64 	%fd26, [%r8+-8];
	ld.shared.f64 	%fd27, [%r8];
	ld.shared.f64 	%fd28, [%r8+8];
	ld.shared.f64 	%fd29, [%r8+16];
	ld.shared.f64 	%fd30, [%r8+24];
	add.f64 	%fd31, %fd24, %fd30;
	mul.f64 	%fd32, %fd31, 0d3F5C71C71C71C71C;
	add.f64 	%fd33, %fd25, %fd29;
	mul.f64 	%fd34, %fd33, 0d3FB8000000000000;
	sub.f64 	%fd35, %fd32, %fd34;
	add.f64 	%fd36, %fd26, %fd28;
	fma.rn.f64 	%fd37, %fd36, 0d3FF5C00000000000, %fd35;
	mul.f64 	%fd38, %fd27, 0d4004471C71C71C72;
	sub.f64 	%fd39, %fd37, %fd38;
	mul.f64 	%fd40, %fd39, 0d3FB999999999999A;
	ld.shared.f64 	%fd41, [%r9];
	ld.shared.f64 	%fd42, [%r10];
	shl.b32 	%r78, %r100, 1;
	mov.u32 	%r79, %ntid.x;
	add.s32 	%r80, %r78, %r79;
	shl.b32 	%r81, %r80, 3;
	add.s32 	%r82, %r10, %r81;
	ld.shared.f64 	%fd43, [%r82];
	ld.shared.f64 	%fd44, [%r11];
	add.s32 	%r83, %r11, %r81;
	ld.shared.f64 	%fd45, [%r83];
	mad.lo.s32 	%r84, %r80, 24, %r8;
	ld.shared.f64 	%fd46, [%r84];
	add.f64 	%fd47, %fd41, %fd46;
	mul.f64 	%fd48, %fd47, 0d3F5C71C71C71C71C;
	add.f64 	%fd49, %fd42, %fd45;
	mul.f64 	%fd50, %fd49, 0d3FB8000000000000;
	sub.f64 	%fd51, %fd48, %fd50;
	add.f64 	%fd52, %fd43, %fd44;
	fma.rn.f64 	%fd53, %fd52, 0d3FF5C00000000000, %fd51;
	sub.f64 	%fd54, %fd53, %fd38;
	mul.f64 	%fd55, %fd54, 0d3FB999999999999A;
	mul.f64 	%fd56, %fd72, %fd55;
	fma.rn.f64 	%fd57, %fd71, %fd40, %fd56;
	add.f64 	%fd58, %fd80, %fd75;
	mul.f64 	%fd59, %fd58, 0d3F5C71C71C71C71C;
	add.f64 	%fd60, %fd13, %fd76;
	mul.f64 	%fd61, %fd60, 0d3FB8000000000000;
	sub.f64 	%fd62, %fd59, %fd61;
	add.f64 	%fd63, %fd79, %fd77;
	fma.rn.f64 	%fd64, %fd63, 0d3FF5C00000000000, %fd62;
	mul.f64 	%fd65, %fd78, 0d4004471C71C71C72;
	sub.f64 	%fd66, %fd64, %fd65;
	mul.f64 	%fd67, %fd66, 0d3FB999999999999A;
	fma.rn.f64 	%fd68, %fd73, %fd67, %fd57;
	cvta.to.global.u64 	%rd19, %rd24;
	mul.wide.s32 	%rd20, %r104, 8;
	add.s64 	%rd21, %rd19, %rd20;
	ld.global.f64 	%fd69, [%rd21];
	add.f64 	%fd70, %fd69, %fd68;
	st.global.f64 	[%rd21], %fd70;
	add.s32 	%r85, %r90, -1;
	setp.ge.s32 	%p9, %r106, %r85;
	mov.f64 	%fd74, %fd75;
	@%p9 bra 	$L__BB2_13;
	mul.wide.s32 	%rd22, %r101, 8;
	add.s64 	%rd23, %rd1, %rd22;
	ld.global.nc.f64 	%fd74, [%rd23];
$L__BB2_13:
	ld.param.u32 	%r93, [_Z15diff_gpu_3d_s3dPdPKddddiiiiiiiii_param_12];
	add.s32 	%r106, %r106, 1;
	add.s32 	%r105, %r105, 1;
	setp.ne.s32 	%p10, %r105, 0;
	add.s32 	%r104, %r104, %r93;
	add.s32 	%r103, %r103, %r93;
	add.s32 	%r102, %r102, %r93;
	add.s32 	%r101, %r101, %r93;
	mov.f64 	%fd80, %fd13;
	@%p10 bra 	$L__BB2_3;
$L__BB2_14:
	ret;

}


// ===== COMPILED SASS (sm_100) =====

	.target	sm_100

	.elftype	@"ET_EXEC"


//--------------------- .note.nv.tkinfo           --------------------------
	.section	.note.nv.tkinfo,"",@"SHT_NOTE"
	.sectionflags	@"SHF_NOTE_NV_TKINFO"
	.tkinfo
        /*0018*/ 	.word	0x00000002
        /*0030*/ 	.string	""
        /*0030*/ 	.string	"ptxas"
        /*0030*/ 	.string	"Cuda compilation tools, release 13.0, V13.0.88"
        /*0030*/ 	.string	"Build cuda_13.0.r13.0/compiler.36424714_0"
        /*0030*/ 	.string	"-arch sm_100 -m 64 "



//--------------------- .note.nv.cuinfo           --------------------------
	.section	.note.nv.cuinfo,"",@"SHT_NOTE"
	.sectionflags	@"SHF_NOTE_NV_CUINFO"
        /*0018*/ 	.short	0x0002
        /*001a*/ 	.short	0x0064
        /*001c*/ 	.short	0x0082
	.zero		2


//--------------------- .nv.info                  --------------------------
	.section	.nv.info,"",@"SHT_CUDA_INFO"
	.align	4


	//----- nvinfo : EIATTR_REGCOUNT
	.align		4
        /*0000*/ 	.byte	0x04, 0x2f
        /*0002*/ 	.short	(.L_1 - .L_0)
	.align		4
.L_0:
        /*0004*/ 	.word	index@(_Z11diff_gpu_3dPdPKddddiiiiiiii)
        /*0008*/ 	.word	0x00000020


	//----- nvinfo : EIATTR_FRAME_SIZE
	.align		4
.L_1:
        /*000c*/ 	.byte	0x04, 0x11
        /*000e*/ 	.short	(.L_3 - .L_2)
	.align		4
.L_2:
        /*0010*/ 	.word	index@(_Z11diff_gpu_3dPdPKddddiiiiiiii)
        /*0014*/ 	.word	0x00000000


	//----- nvinfo : EIATTR_REGCOUNT
	.align		4
.L_3:
        /*0018*/ 	.byte	0x04, 0x2f
        /*001a*/ 	.short	(.L_5 - .L_4)
	.align		4
.L_4:
        /*001c*/ 	.word	index@(_Z15diff_gpu_3d_s2dPdPKddddiiiiiiiii)
        /*0020*/ 	.word	0x00000020


	//----- nvinfo : EIATTR_FRAME_SIZE
	.align		4
.L_5:
        /*0024*/ 	.byte	0x04, 0x11
        /*0026*/ 	.short	(.L_7 - .L_6)
	.align		4
.L_6:
        /*0028*/ 	.word	index@(_Z15diff_gpu_3d_s2dPdPKddddiiiiiiiii)
        /*002c*/ 	.word	0x00000000


	//----- nvinfo : EIATTR_REGCOUNT
	.align		4
.L_7:
        /*0030*/ 	.byte	0x04, 0x2f
        /*0032*/ 	.short	(.L_9 - .L_8)
	.align		4
.L_8:
        /*0034*/ 	.word	index@(_Z15diff_gpu_3d_s3dPdPKddddiiiiiiiii)
        /*0038*/ 	.word	0x00000030


	//----- nvinfo : EIATTR_FRAME_SIZE
	.align		4
.L_9:
        /*003c*/ 	.byte	0x04, 0x11
        /*003e*/ 	.short	(.L_11 - .L_10)
	.align		4
.L_10:
        /*0040*/ 	.word	index@(_Z15diff_gpu_3d_s3dPdPKddddiiiiiiiii)
        /*0044*/ 	.word	0x00000000


	//----- nvinfo : EIATTR_MIN_STACK_SIZE
	.align		4
.L_11:
        /*0048*/ 	.byte	0x04, 0x12
        /*004a*/ 	.short	(.L_13 - .L_12)
	.align		4
.L_12:
        /*004c*/ 	.word	index@(_Z15diff_gpu_3d_s3dPdPKddddiiiiiiiii)
        /*0050*/ 	.word	0x00000000


	//----- nvinfo : EIATTR_MIN_STACK_SIZE
	.align		4
.L_13:
        /*0054*/ 	.byte	0x04, 0x12
        /*0056*/ 	.short	(.L_15 - .L_14)
	.align		4
.L_14:
        /*0058*/ 	.word	index@(_Z15diff_gpu_3d_s2dPdPKddddiiiiiiiii)
        /*005c*/ 	.word	0x00000000


	//----- nvinfo : EIATTR_MIN_STACK_SIZE
	.align		4
.L_15:
        /*0060*/ 	.byte	0x04, 0x12
        /*0062*/ 	.short	(.L_17 - .L_16)
	.align		4
.L_16:
        /*0064*/ 	.word	index@(_Z11diff_gpu_3dPdPKddddiiiiiiii)
        /*0068*/ 	.word	0x00000000
.L_17:


//--------------------- .nv.compat                --------------------------
	.section	.nv.compat,"",@"SHT_CUDA_COMPAT_INFO"
	.align	4
        /*0000*/ 	.byte	0x02, 0x09, 0x00, 0x00, 0x02, 0x02, 0x01, 0x00, 0x02, 0x05, 0x05, 0x00, 0x03, 0x07, 0x01, 0x01
        /*0010*/ 	.byte	0x02, 0x03, 0x00, 0x00, 0x02, 0x06, 0x01, 0x00, 0x04, 0x0b, 0x08, 0x00, 0x01, 0x00, 0x00, 0x00
        /*0020*/ 	.byte	0x00, 0x00, 0x00, 0x00


//--------------------- .nv.info._Z15diff_gpu_3d_s3dPdPKddddiiiiiiiii --------------------------
	.section	.nv.info._Z15diff_gpu_3d_s3dPdPKddddiiiiiiiii,"",@"SHT_CUDA_INFO"
	.sectionflags	@""
	.align	4


	//----- nvinfo : EIATTR_CUDA_API_VERSION
	.align		4
        /*0000*/ 	.byte	0x04, 0x37
        /*0002*/ 	.short	(.L_19 - .L_18)
.L_18:
        /*0004*/ 	.word	0x00000082


	//----- nvinfo : EIATTR_KPARAM_INFO
	.align		4
.L_19:
        /*0008*/ 	.byte	0x04, 0x17
        /*000a*/ 	.short	(.L_21 - .L_20)
.L_20:
        /*000c*/ 	.word	0x00000000
        /*0010*/ 	.short	0x000d
        /*0012*/ 	.short	0x0048
        /*0014*/ 	.byte	0x00, 0xf0, 0x11, 0x00


	//----- nvinfo : EIATTR_KPARAM_INFO
	.align		4
.L_21:
        /*0018*/ 	.byte	0x04, 0x17
        /*001a*/ 	.short	(.L_23 - .L_22)
.L_22:
        /*001c*/ 	.word	0x00000000
        /*0020*/ 	.short	0x000c
        /*0022*/ 	.short	0x0044
        /*0024*/ 	.byte	0x00, 0xf0, 0x11, 0x00


	//----- nvinfo : EIATTR_KPARAM_INFO
	.align		4
.L_23:
        /*0028*/ 	.byte	0x04, 0x17
        /*002a*/ 	.short	(.L_25 - .L_24)
.L_24:
        /*002c*/ 	.word	0x00000000
        /*0030*/ 	.short	0x000b
        /*0032*/ 	.short	0x0040
        /*0034*/ 	.byte	0x00, 0xf0, 0x11, 0x00


	//----- nvinfo : EIATTR_KPARAM_INFO
	.align		4
.L_25:
        /*0038*/ 	.byte	0x04, 0x17
        /*003a*/ 	.short	(.L_27 - .L_26)
.L_26:
        /*003c*/ 	.word	0x00000000
        /*0040*/ 	.short	0x000a
        /*0042*/ 	.short	0x003c
        /*0044*/ 	.byte	0x00, 0xf0, 0x11, 0x00


	//----- nvinfo : EIATTR_KPARAM_INFO
	.align		4
.L_27:
        /*0048*/ 	.byte	0x04, 0x17
        /*004a*/ 	.short	(.L_29 - .L_28)
.L_28:
        /*004c*/ 	.word	0x00000000
        /*0050*/ 	.short	0x0009
        /*0052*/ 	.short	0x0038
        /*0054*/ 	.byte	0x00, 0xf0, 0x11, 0x00


	//----- nvinfo : EIATTR_KPARAM_INFO
	.align		4
.L_29:
        /*0058*/ 	.byte	0x04, 0x17
        /*005a*/ 	.short	(.L_31 - .L_30)
.L_30:
        /*005c*/ 	.word	0x00000000
        /*0060*/ 	.short	0x0008
        /*0062*/ 	.short	0x0034
        /*0064*/ 	.byte	0x00, 0xf0, 0x11, 0x00


	//----- nvinfo : EIATTR_KPARAM_INFO
	.align		4
.L_31:
        /*0068*/ 	.byte	0x04, 0x17
        /*006a*/ 	.short	(.L_33 - .L_32)
.L_32:
        /*006c*/ 	.word	0x00000000
        /*0070*/ 	.short	0x0007
        /*0072*/ 	.short	0x0030
        /*0074*/ 	.byte	0x00, 0xf0, 0x11, 0x00


	//----- nvinfo : EIATTR_KPARAM_INFO
	.align		4
.L_33:
        /*0078*/ 	.byte	0x04, 0x17
        /*007a*/ 	.short	(.L_35 - .L_34)
.L_34:
        /*007c*/ 	.word	0x00000000
        /*0080*/ 	.short	0x0006
        /*0082*/ 	.short	0x002c
        /*0084*/ 	.byte	0x00, 0xf0, 0x11, 0x00


	//----- nvinfo : EIATTR_KPARAM_INFO
	.align		4
.L_35:
        /*0088*/ 	.byte	0x04, 0x17
        /*008a*/ 	.short	(.L_37 - .L_36)
.L_36:
        /*008c*/ 	.word	0x00000000
        /*0090*/ 	.short	0x0005
        /*0092*/ 	.short	0x0028
        /*0094*/ 	.byte	0x00, 0xf0, 0x11, 0x00


	//----- nvinfo : EIATTR_KPARAM_INFO
	.align		4
.L_37:
        /*0098*/ 	.byte	0x04, 0x17
        /*009a*/ 	.short	(.L_39 - .L_38)
.L_38:
        /*009c*/ 	.word	0x00000000
        /*00a0*/ 	.short	0x0004
        /*00a2*/ 	.short	0x0020
        /*00a4*/ 	.byte	0x00, 0xf0, 0x21, 0x00


	//----- nvinfo : EIATTR_KPARAM_INFO
	.align		4
.L_39:
        /*00a8*/ 	.byte	0x04, 0x17
        /*00aa*/ 	.short	(.L_41 - .L_40)
.L_40:
        /*00ac*/ 	.word	0x00000000
        /*00b0*/ 	.short	0x0003
        /*00b2*/ 	.short	0x0018
        /*00b4*/ 	.byte	0x00, 0xf0, 0x21, 0x00


	//----- nvinfo : EIATTR_KPARAM_INFO
	.align		4
.L_41:
        /*00b8*/ 	.byte	0x04, 0x17
        /*00ba*/ 	.short	(.L_43 - .L_42)
.L_42:
        /*00bc*/ 	.word	0x00000000
        /*00c0*/ 	.short	0x0002
        /*00c2*/ 	.short	0x0010
        /*00c4*/ 	.byte	0x00, 0xf0, 0x21, 0x00


	//----- nvinfo : EIATTR_KPARAM_INFO
	.align		4
.L_43:
        /*00c8*/ 	.byte	0x04, 0x17
        /*00ca*/ 	.short	(.L_45 - .L_44)
.L_44:
        /*00cc*/ 	.word	0x00000000
        /*00d0*/ 	.short	0x0001
        /*00d2*/ 	.short	0x0008
        /*00d4*/ 	.byte	0x00, 0xf5, 0x21, 0x00


	//----- nvinfo : EIATTR_KPARAM_INFO
	.align		4
.L_45:
        /*00d8*/ 	.byte	0x04, 0x17
        /*00da*/ 	.short	(.L_47 - .L_46)
.L_46:
        /*00dc*/ 	.word	0x00000000
        /*00e0*/ 	.short	0x0000
        /*00e2*/ 	.short	0x0000
        /*00e4*/ 	.byte	0x00, 0xf5, 0x21, 0x00


	//----- nvinfo : EIATTR_SPARSE_MMA_MASK
	.align		4
.L_47:
        /*00e8*/ 	.byte	0x03, 0x50
        /*00ea*/ 	.short	0x0000


	//----- nvinfo : EIATTR_MAXREG_COUNT
	.align		4
        /*00ec*/ 	.byte	0x03, 0x1b
        /*00ee*/ 	.short	0x00ff


	//----- nvinfo : EIATTR_NUM_BARRIERS
	.align		4
        /*00f0*/ 	.byte	0x02, 0x4c
        /*00f2*/ 	.byte	0x01
	.zero		1


	//----- nvinfo : EIATTR_MERCURY_ISA_VERSION
	.align		4
        /*00f4*/ 	.byte	0x03, 0x5f
        /*00f6*/ 	.short	0x0101


	//----- nvinfo : EIATTR_VRC_CTA_INIT_COUNT
	.align		4
        /*00f8*/ 	.byte	0x02, 0x4a
	.zero		1
	.zero		1


	//----- nvinfo : EIATTR_EXIT_INSTR_OFFSETS
	.align		4
        /*00fc*/ 	.byte	0x04, 0x1c
        /*00fe*/ 	.short	(.L_49 - .L_48)


	//   ....[0]....
.L_48:
        /*0100*/ 	.word	0x000000f0


	//   ....[1]....
        /*0104*/ 	.word	0x00000120


	//   ....[2]....
        /*0108*/ 	.word	0x00000b10


	//----- nvinfo : EIATTR_CBANK_PARAM_SIZE
	.align		4
.L_49:
        /*010c*/ 	.byte	0x03, 0x19
        /*010e*/ 	.short	0x004c


	//----- nvinfo : EIATTR_PARAM_CBANK
	.align		4
        /*0110*/ 	.byte	0x04, 0x0a
        /*0112*/ 	.short	(.L_51 - .L_50)
	.align		4
.L_50:
        /*0114*/ 	.word	index@(.nv.constant0._Z15diff_gpu_3d_s3dPdPKddddiiiiiiiii)
        /*0118*/ 	.short	0x0380
        /*011a*/ 	.short	0x004c


	//----- nvinfo : EIATTR_SW_WAR
	.align		4
.L_51:
        /*011c*/ 	.byte	0x04, 0x36
        /*011e*/ 	.short	(.L_53 - .L_52)
.L_52:
        /*0120*/ 	.word	0x00000008
.L_53:


//--------------------- .nv.info._Z15diff_gpu_3d_s2dPdPKddddiiiiiiiii --------------------------
	.section	.nv.info._Z15diff_gpu_3d_s2dPdPKddddiiiiiiiii,"",@"SHT_CUDA_INFO"
	.sectionflags	@""
	.align	4


	//----- nvinfo : EIATTR_CUDA_API_VERSION
	.align		4
        /*0000*/ 	.byte	0x04, 0x37
        /*0002*/ 	.short	(.L_55 - .L_54)
.L_54:
        /*0004*/ 	.word	0x00000082


	//----- nvinfo : EIATTR_KPARAM_INFO
	.align		4
.L_55:
        /*0008*/ 	.byte	0x04, 0x17
        /*000a*/ 	.short	(.L_57 - .L_56)
.L_56:
        /*000c*/ 	.word	0x00000000
        /*0010*/ 	.short	0x000d
        /*0012*/ 	.short	0x0048
        /*0014*/ 	.byte	0x00, 0xf0, 0x11, 0x00


	//----- nvinfo : EIATTR_KPARAM_INFO
	.align		4
.L_57:
        /*0018*/ 	.byte	0x04, 0x17
        /*001a*/ 	.short	(.L_59 - .L_58)
.L_58:
        /*001c*/ 	.word	0x00000000
        /*0020*/ 	.short	0x000c
        /*0022*/ 	.short	0x0044
        /*0024*/ 	.byte	0x00, 0xf0, 0x11, 0x00


	//----- nvinfo : EIATTR_KPARAM_INFO
	.align		4
.L_59:
        /*0028*/ 	.byte	0x04, 0x17
        /*002a*/ 	.short	(.L_61 - .L_60)
.L_60:
        /*002c*/ 	.word	0x00000000
        /*0030*/ 	.short	0x000b
        /*0032*/ 	.short	0x0040
        /*0034*/ 	.byte	0x00, 0xf0, 0x11, 0x00


	//----- nvinfo : EIATTR_KPARAM_INFO
	.align		4
.L_61:
        /*0038*/ 	.byte	0x04, 0x17
        /*003a*/ 	.short	(.L_63 - .L_62)
.L_62:
        /*003c*/ 	.word	0x00000000
        /*0040*/ 	.short	0x000a
        /*0042*/ 	.short	0x003c
        /*0044*/ 	.byte	0x00, 0xf0, 0x11, 0x00


	//----- nvinfo : EIATTR_KPARAM_INFO
	.align		4
.L_63:
        /*0048*/ 	.byte	0x04, 0x17
        /*004a*/ 	.short	(.L_65 - .L_64)
.L_64:
        /*004c*/ 	.word	0x00000000
        /*0050*/ 	.short	0x0009
        /*0052*/ 	.short	0x0038
        /*0054*/ 	.byte	0x00, 0xf0, 0x11, 0x00


	//----- nvinfo : EIATTR_KPARAM_INFO
	.align		4
.L_65:
        /*0058*/ 	.byte	0x04, 0x17
        /*005a*/ 	.short	(.L_67 - .L_66)
.L_66:
        /*005c*/ 	.word	0x00000000
        /*0060*/ 	.short	0x0008
        /*0062*/ 	.short	0x0034
        /*0064*/ 	.byte	0x00, 0xf0, 0x11, 0x00


	//----- nvinfo : EIATTR_KPARAM_INFO
	.align		4
.L_67:
        /*0068*/ 	.byte	0x04, 0x17
        /*006a*/ 	.short	(.L_69 - .L_68)
.L_68:
        /*006c*/ 	.word	0x00000000
        /*0070*/ 	.short	0x0007
        /*0072*/ 	.short	0x0030
        /*0074*/ 	.byte	0x00, 0xf0, 0x11, 0x00


	//----- nvinfo : EIATTR_KPARAM_INFO
	.align		4
.L_69:
        /*0078*/ 	.byte	0x04, 0x17
        /*007a*/ 	.short	(.L_71 - .L_70)
.L_70:
        /*007c*/ 	.word	0x00000000
        /*0080*/ 	.short	0x0006
        /*0082*/ 	.short	0x002c
        /*0084*/ 	.byte	0x00, 0xf0, 0x11, 0x00


	//----- nvinfo : EIATTR_KPARAM_INFO
	.align		4
.L_71:
        /*0088*/ 	.byte	0x04, 0x17
        /*008a*/ 	.short	(.L_73 - .L_72)
.L_72:
        /*008c*/ 	.word	0x00000000
        /*0090*/ 	.short	0x0005
        /*0092*/ 	.short	0x0028
        /*0094*/ 	.byte	0x00, 0xf0, 0x11, 0x00


	//----- nvinfo : EIATTR_KPARAM_INFO
	.align		4
.L_73:
        /*0098*/ 	.byte	0x04, 0x17
        /*009a*/ 	.short	(.L_75 - .L_74)
.L_74:
        /*009c*/ 	.word	0x00000000
        /*00a0*/ 	.short	0x0004
        /*00a2*/ 	.short	0x0020
        /*00a4*/ 	.byte	0x00, 0xf0, 0x21, 0x00


	//----- nvinfo : EIATTR_KPARAM_INFO
	.align		4
.L_75:
        /*00a8*/ 	.byte	0x04, 0x17
        /*00aa*/ 	.short	(.L_77 - .L_76)
.L_76:
        /*00ac*/ 	.word	0x00000000
        /*00b0*/ 	.short	0x0003
        /*00b2*/ 	.short	0x0018
        /*00b4*/ 	.byte	0x00, 0xf0, 0x21, 0x00


	//----- nvinfo : EIATTR_KPARAM_INFO
	.align		4
.L_77:
        /*00b8*/ 	.byte	0x04, 0x17
        /*00ba*/ 	.short	(.L_79 - .L_78)
.L_78:
        /*00bc*/ 	.word	0x00000000
        /*00c0*/ 	.short	0x0002
        /*00c2*/ 	.short	0x0010
        /*00c4*/ 	.byte	0x00, 0xf0, 0x21, 0x00


	//----- nvinfo : EIATTR_KPARAM_INFO
	.align		4
.L_79:
        /*00c8*/ 	.byte	0x04, 0x17
        /*00ca*/ 	.short	(.L_81 - .L_80)
.L_80:
        /*00cc*/ 	.word	0x00000000
        /*00d0*/ 	.short	0x0001
        /*00d2*/ 	.short	0x0008
        /*00d4*/ 	.byte	0x00, 0xf5, 0x21, 0x00


	//----- nvinfo : EIATTR_KPARAM_INFO
	.align		4
.L_81:
        /*00d8*/ 	.byte	0x04, 0x17
        /*00da*/ 	.short	(.L_83 - .L_82)
.L_82:
        /*00dc*/ 	.word	0x00000000
        /*00e0*/ 	.short	0x0000
        /*00e2*/ 	.short	0x0000
        /*00e4*/ 	.byte	0x00, 0xf5, 0x21, 0x00


	//----- nvinfo : EIATTR_SPARSE_MMA_MASK
	.align		4
.L_83:
        /*00e8*/ 	.byte	0x03, 0x50
        /*00ea*/ 	.short	0x0000


	//----- nvinfo : EIATTR_MAXREG_COUNT
	.align		4
        /*00ec*/ 	.byte	0x03, 0x1b
        /*00ee*/ 	.short	0x00ff


	//----- nvinfo : EIATTR_NUM_BARRIERS
	.align		4
        /*00f0*/ 	.byte	0x02, 0x4c
        /*00f2*/ 	.byte	0x01
	.zero		1


	//----- nvinfo : EIATTR_MERCURY_ISA_VERSION
	.align		4
        /*00f4*/ 	.byte	0x03, 0x5f
        /*00f6*/ 	.short	0x0101


	//----- nvinfo : EIATTR_VRC_CTA_INIT_COUNT
	.align		4
        /*00f8*/ 	.byte	0x02, 0x4a
	.zero		1
	.zero		1


	//----- nvinfo : EIATTR_EXIT_INSTR_OFFSETS
	.align		4
        /*00fc*/ 	.byte	0x04, 0x1c
        /*00fe*/ 	.short	(.L_85 - .L_84)


	//   ....[0]....
.L_84:
        /*0100*/ 	.word	0x00000120


	//   ....[1]....
        /*0104*/ 	.word	0x00000800


	//----- nvinfo : EIATTR_CBANK_PARAM_SIZE
	.align		4
.L_85:
        /*0108*/ 	.byte	0x03, 0x19
        /*010a*/ 	.short	0x004c


	//----- nvinfo : EIATTR_PARAM_CBANK
	.align		4
        /*010c*/ 	.byte	0x04, 0x0a
        /*010e*/ 	.short	(.L_87 - .L_86)
	.align		4
.L_86:
        /*0110*/ 	.word	index@(.nv.constant0._Z15diff_gpu_3d_s2dPdPKddddiiiiiiiii)
        /*0114*/ 	.short	0x0380
        /*0116*/ 	.short	0x004c


	//----- nvinfo : EIATTR_SW_WAR
	.align		4
.L_87:
        /*0118*/ 	.byte	0x04, 0x36
        /*011a*/ 	.short	(.L_89 - .L_88)
.L_88:
        /*011c*/ 	.word	0x00000008
.L_89:


//--------------------- .nv.info._Z11diff_gpu_3dPdPKddddiiiiiiii --------------------------
	.section	.nv.info._Z11diff_gpu_3dPdPKddddiiiiiiii,"",@"SHT_CUDA_INFO"
	.sectionflags	@""
	.align	4


	//----- nvinfo : EIATTR_CUDA_API_VERSION
	.align		4
        /*0000*/ 	.byte	0x04, 0x37
        /*0002*/ 	.short	(.L_91 - .L_90)
.L_90:
        /*0004*/ 	.word	0x00000082


	//----- nvinfo : EIATTR_KPARAM_INFO
	.align		4
.L_91:
        /*0008*/ 	.byte	0x04, 0x17
        /*000a*/ 	.short	(.L_93 - .L_92)
.L_92:
        /*000c*/ 	.word	0x00000000
        /*0010*/ 	.short	0x000c
        /*0012*/ 	.short	0x0044
        /*0014*/ 	.byte	0x00, 0xf0, 0x11, 0x00


	//----- nvinfo : EIATTR_KPARAM_INFO
	.align		4
.L_93:
        /*0018*/ 	.byte	0x04, 0x17
        /*001a*/ 	.short	(.L_95 - .L_94)
.L_94:
        /*001c*/ 	.word	0x00000000
        /*0020*/ 	.short	0x000b
        /*0022*/ 	.short	0x0040
        /*0024*/ 	.byte	0x00, 0xf0, 0x11, 0x00


	//----- nvinfo : EIATTR_KPARAM_INFO
	.align		4
.L_95:
        /*0028*/ 	.byte	0x04, 0x17
        /*002a*/ 	.short	(.L_97 - .L_96)
.L_96:
        /*002c*/ 	.word	0x00000000
        /*0030*/ 	.short	0x000a
        /*0032*/ 	.short	0x003c
        /*0034*/ 	.byte	0x00, 0xf0, 0x11, 0x00


	//----- nvinfo : EIATTR_KPARAM_INFO
	.align		4
.L_97:
        /*0038*/ 	.byte	0x04, 0x17
        /*003a*/ 	.short	(.L_99 - .L_98)
.L_98:
        /*003c*/ 	.word	0x00000000
        /*0040*/ 	.short	0x0009
        /*0042*/ 	.short	0x0038
        /*0044*/ 	.byte	0x00, 0xf0, 0x11, 0x00


	//----- nvinfo : EIATTR_KPARAM_INFO
	.align		4
.L_99:
        /*0048*/ 	.byte	0x04, 0x17
        /*004a*/ 	.short	(.L_101 - .L_100)
.L_100:
        /*004c*/ 	.word	0x00000000
        /*0050*/ 	.short	0x0008
        /*0052*/ 	.short	0x0034
        /*0054*/ 	.byte	0x00, 0xf0, 0x11, 0x00


	//----- nvinfo : EIATTR_KPARAM_INFO
	.align		4
.L_101:
        /*0058*/ 	.byte	0x04, 0x17
        /*005a*/ 	.short	(.L_103 - .L_102)
.L_102:
        /*005c*/ 	.word	0x00000000
        /*0060*/ 	.short	0x0007
        /*0062*/ 	.short	0x0030
        /*0064*/ 	.byte	0x00, 0xf0, 0x11, 0x00


	//----- nvinfo : EIATTR_KPARAM_INFO
	.align		4
.L_103:
        /*0068*/ 	.byte	0x04, 0x17
        /*006a*/ 	.short	(.L_105 - .L_104)
.L_104:
        /*006c*/ 	.word	0x00000000
        /*0070*/ 	.short	0x0006
        /*0072*/ 	.short	0x002c
        /*0074*/ 	.byte	0x00, 0xf0, 0x11, 0x00


	//----- nvinfo : EIATTR_KPARAM_INFO
	.align		4
.L_105:
        /*0078*/ 	.byte	0x04, 0x17
        /*007a*/ 	.short	(.L_107 - .L_106)
.L_106:
        /*007c*/ 	.word	0x00000000
        /*0080*/ 	.short	0x0005
        /*0082*/ 	.short	0x0028
        /*0084*/ 	.byte	0x00, 0xf0, 0x11, 0x00


	//----- nvinfo : EIATTR_KPARAM_INFO
	.align		4
.L_107:
        /*0088*/ 	.byte	0x04, 0x17
        /*008a*/ 	.short	(.L_109 - .L_108)
.L_108:
        /*008c*/ 	.word	0x00000000
        /*0090*/ 	.short	0x0004
        /*0092*/ 	.short	0x0020
        /*0094*/ 	.byte	0x00, 0xf0, 0x21, 0x00


	//----- nvinfo : EIATTR_KPARAM_INFO
	.align		4
.L_109:
        /*0098*/ 	.byte	0x04, 0x17
        /*009a*/ 	.short	(.L_111 - .L_110)
.L_110:
        /*009c*/ 	.word	0x00000000
        /*00a0*/ 	.short	0x0003
        /*00a2*/ 	.short	0x0018
        /*00a4*/ 	.byte	0x00, 0xf0, 0x21, 0x00


	//----- nvinfo : EIATTR_KPARAM_INFO
	.align		4
.L_111:
        /*00a8*/ 	.byte	0x04, 0x17
        /*00aa*/ 	.short	(.L_113 - .L_112)
.L_112:
        /*00ac*/ 	.word	0x00000000
        /*00b0*/ 	.short	0x0002
        /*00b2*/ 	.short	0x0010
        /*00b4*/ 	.byte	0x00, 0xf0, 0x21, 0x00


	//----- nvinfo : EIATTR_KPARAM_INFO
	.align		4
.L_113:
        /*00b8*/ 	.byte	0x04, 0x17
        /*00ba*/ 	.short	(.L_115 - .L_114)
.L_114:
        /*00bc*/ 	.word	0x00000000
        /*00c0*/ 	.short	0x0001
        /*00c2*/ 	.short	0x0008
        /*00c4*/ 	.byte	0x00, 0xf5, 0x21, 0x00


	//----- nvinfo : EIATTR_KPARAM_INFO
	.align		4
.L_115:
        /*00c8*/ 	.byte	0x04, 0x17
        /*00ca*/ 	.short	(.L_117 - .L_116)
.L_116:
        /*00cc*/ 	.word	0x00000000
        /*00d0*/ 	.short	0x0000
        /*00d2*/ 	.short	0x0000
        /*00d4*/ 	.byte	0x00, 0xf5, 0x21, 0x00


	//----- nvinfo : EIATTR_SPARSE_MMA_MASK
	.align		4
.L_117:
        /*00d8*/ 	.byte	0x03, 0x50
        /*00da*/ 	.short	0x0000


	//----- nvinfo : EIATTR_MAXREG_COUNT
	.align		4
        /*00dc*/ 	.byte	0x03, 0x1b
        /*00de*/ 	.short	0x00ff


	//----- nvinfo : EIATTR_MERCURY_ISA_VERSION
	.align		4
        /*00e0*/ 	.byte	0x03, 0x5f
        /*00e2*/ 	.short	0x0101


	//----- nvinfo : EIATTR_VRC_CTA_INIT_COUNT
	.align		4
        /*00e4*/ 	.byte	0x02, 0x4a
	.zero		1
	.zero		1


	//----- nvinfo : EIATTR_EXIT_INSTR_OFFSETS
	.align		4
        /*00e8*/ 	.byte	0x04, 0x1c
        /*00ea*/ 	.short	(.L_119 - .L_118)


	//   ....[0]....
.L_118:
        /*00ec*/ 	.word	0x00000120


	//   ....[1]....
        /*00f0*/ 	.word	0x00000620


	//----- nvinfo : EIATTR_CBANK_PARAM_SIZE
	.align		4
.L_119:
        /*00f4*/ 	.byte	0x03, 0x19
        /*00f6*/ 	.short	0x0048


	//----- nvinfo : EIATTR_PARAM_CBANK
	.align		4
        /*00f8*/ 	.byte	0x04, 0x0a
        /*00fa*/ 	.short	(.L_121 - .L_120)
	.align		4
.L_120:
        /*00fc*/ 	.word	index@(.nv.constant0._Z11diff_gpu_3dPdPKddddiiiiiiii)
        /*0100*/ 	.short	0x0380
        /*0102*/ 	.short	0x0048


	//----- nvinfo : EIATTR_SW_WAR
	.align		4
.L_121:
        /*0104*/ 	.byte	0x04, 0x36
        /*0106*/ 	.short	(.L_123 - .L_122)
.L_122:
        /*0108*/ 	.word	0x00000008
.L_123:


//--------------------- .nv.callgraph             --------------------------
	.section	.nv.callgraph,"",@"SHT_CUDA_CALLGRAPH"
	.align	4
	.sectionentsize	8
	.align		4
        /*0000*/ 	.word	0x00000000
	.align		4
        /*0004*/ 	.word	0xffffffff
	.align		4
        /*0008*/ 	.word	0x00000000
	.align		4
        /*000c*/ 	.word	0xfffffffe
	.align		4
        /*0010*/ 	.word	0x00000000
	.align		4
        /*0014*/ 	.word	0xfffffffd
	.align		4
        /*0018*/ 	.word	0x00000000
	.align		4
        /*001c*/ 	.word	0xfffffffc


//--------------------- .text._Z15diff_gpu_3d_s3dPdPKddddiiiiiiiii --------------------------
	.section	.text._Z15diff_gpu_3d_s3dPdPKddddiiiiiiiii,"ax",@progbits
	.align	128
        .global         _Z15diff_gpu_3d_s3dPdPKddddiiiiiiiii
        .type           _Z15diff_gpu_3d_s3dPdPKddddiiiiiiiii,@function
        .size           _Z15diff_gpu_3d_s3dPdPKddddiiiiiiiii,(.L_x_4 - _Z15diff_gpu_3d_s3dPdPKddddiiiiiiiii)
        .other          _Z15diff_gpu_3d_s3dPdPKddddiiiiiiiii,@"STO_CUDA_ENTRY STV_DEFAULT"
_Z15diff_gpu_3d_s3dPdPKddddiiiiiiiii:
.text._Z15diff_gpu_3d_s3dPdPKddddiiiiiiiii:
[----:B------:R-:W-:Y:S01]  /*0000*/  LDC R1, c[0x0][0x37c] ;  /* 0x0000df00ff017b82 */ /* 0x000fe20000000800 */
[----:B------:R-:W0:Y:S07]  /*0010*/  S2R R3, SR_TID.Y ;  /* 0x0000000000037919 */ /* 0x000e2e0000002200 */
[----:B------:R-:W1:Y:S01]  /*0020*/  S2UR UR5, SR_CTAID.Y ;  /* 0x00000000000579c3 */ /* 0x000e620000002600 */
[----:B------:R-:W2:Y:S01]  /*0030*/  LDCU UR7, c[0x0][0x360] ;  /* 0x00006c00ff0777ac */ /* 0x000ea20008000800 */
[----:B------:R-:W3:Y:S01]  /*0040*/  S2R R5, SR_TID.X ;  /* 0x0000000000057919 */ /* 0x000ee20000002100 */
[----:B------:R-:W1:Y:S05]  /*0050*/  LDCU UR6, c[0x0][0x364] ;  /* 0x00006c80ff0677ac */ /* 0x000e6a0008000800 */
[----:B------:R-:W2:Y:S08]  /*0060*/  S2UR UR4, SR_CTAID.X ;  /* 0x00000000000479c3 */ /* 0x000eb00000002500 */
[----:B------:R-:W0:Y:S08]  /*0070*/  LDC.64 R8, c[0x0][0x3b0] ;  /* 0x0000ec00ff087b82 */ /* 0x000e300000000a00 */
[----:B------:R-:W3:Y:S01]  /*0080*/  LDC.64 R6, c[0x0][0x3a8] ;  /* 0x0000ea00ff067b82 */ /* 0x000ee20000000a00 */
[----:B-1----:R-:W-:-:S02]  /*0090*/  UIMAD UR5, UR5, UR6, URZ ;  /* 0x00000006050572a4 */ /* 0x002fc4000f8e02ff */
[----:B--2---:R-:W-:-:S04]  /*00a0*/  UIMAD UR4, UR4, UR7, URZ ;  /* 0x00000007040472a4 */ /* 0x004fc8000f8e02ff */
[----:B0-----:R-:W-:-:S04]  /*00b0*/  IADD3 R21, PT, PT, R8, UR5, R3 ;  /* 0x0000000508157c10 */ /* 0x001fc8000fffe003 */
[----:B------:R-:W-:Y:S02]  /*00c0*/  ISETP.GE.AND P0, PT, R21, R9, PT ;  /* 0x000000091500720c */ /* 0x000fe40003f06270 */
[----:B---3--:R-:W-:-:S04]  /*00d0*/  IADD3 R2, PT, PT, R6, UR4, R5 ;  /* 0x0000000406027c10 */ /* 0x008fc8000fffe005 */
[----:B------:R-:W-:-:S13]  /*00e0*/  ISETP.GE.OR P0, PT, R2, R7, P0 ;  /* 0x000000070200720c */ /* 0x000fda0000706670 */
[----:B------:R-:W-:Y:S05]  /*00f0*/  @P0 EXIT ;  /* 0x000000000000094d */ /* 0x000fea0003800000 */
[----:B------:R-:W0:Y:S02]  /*0100*/  LDC.64 R6, c[0x0][0x3b8] ;  /* 0x0000ee00ff067b82 */ /* 0x000e240000000a00 */
[----:B0-----:R-:W-:-:S13]  /*0110*/  ISETP.GE.AND P0, PT, R6, R7, PT ;  /* 0x000000070600720c */ /* 0x001fda0003f06270 */
[----:B------:R-:W-:Y:S05]  /*0120*/  @P0 EXIT ;  /* 0x000000000000094d */ /* 0x000fea0003800000 */
[----:B------:R-:W0:Y:S01]  /*0130*/  LDC.64 R18, c[0x0][0x3c0] ;  /* 0x0000f000ff127b82 */ /* 0x000e220000000a00 */
[----:B------:R-:W1:Y:S07]  /*0140*/  LDCU.64 UR8, c[0x0][0x358] ;  /* 0x00006b00ff0877ac */ /* 0x000e6e0008000a00 */
[----:B------:R-:W2:Y:S08]  /*0150*/  LDC.64 R32, c[0x0][0x388] ;  /* 0x0000e200ff207b82 */ /* 0x000eb00000000a00 */
[----:B------:R-:W3:Y:S08]  /*0160*/  LDC R22, c[0x0][0x3c8] ;  /* 0x0000f200ff167b82 */ /* 0x000ef00000000800 */
[----:B------:R-:W4:Y:S01]  /*0170*/  S2UR UR5, SR_CgaCtaId ;  /* 0x00000000000579c3 */ /* 0x000f220000008800 */
[----:B0-----:R-:W-:Y:S01]  /*0180*/  IMAD R0, R21, R18, R2 ;  /* 0x0000001215007224 */ /* 0x001fe200078e0202 */
[----:B------:R-:W-:Y:S01]  /*0190*/  UMOV UR4, 0x400 ;  /* 0x0000040000047882 */ /* 0x000fe20000000000 */
[C---:B------:R-:W-:Y:S01]  /*01a0*/  IADD3 R40, PT, PT, R6.reuse, -R7, RZ ;  /* 0x8000000706287210 */ /* 0x040fe20007ffe0ff */
[----:B------:R-:W0:Y:S01]  /*01b0*/  LDCU UR6, c[0x0][0x3b8] ;  /* 0x00007700ff0677ac */ /* 0x000e220008000800 */
[----:B------:R-:W-:Y:S01]  /*01c0*/  IMAD R4, R6, R19, R0 ;  /* 0x0000001306047224 */ /* 0x000fe200078e0200 */
[----:B------:R-:W0:Y:S03]  /*01d0*/  LDCU.64 UR16, c[0x0][0x3a0] ;  /* 0x00007400ff1077ac */ /* 0x000e260008000a00 */
[----:B------:R-:W-:Y:S01]  /*01e0*/  IMAD R9, R19, -0x3, R4 ;  /* 0xfffffffd13097824 */ /* 0x000fe200078e0204 */
[----:B------:R-:W0:Y:S03]  /*01f0*/  LDCU UR18, c[0x0][0x3c4] ;  /* 0x00007880ff1277ac */ /* 0x000e260008000800 */
[----:B--2---:R-:W-:Y:S01]  /*0200*/  IMAD.WIDE R32, R9, 0x8, R32 ;  /* 0x0000000809207825 */ /* 0x004fe200078e0220 */
[----:B------:R-:W2:Y:S03]  /*0210*/  LDCU.128 UR12, c[0x0][0x390] ;  /* 0x00007200ff0c77ac */ /* 0x000ea60008000c00 */
[----:B------:R-:W-:-:S02]  /*0220*/  IMAD.WIDE R8, R19, 0x8, R32 ;  /* 0x0000000813087825 */ /* 0x000fc400078e0220 */
[----:B-1----:R-:W5:Y:S02]  /*0230*/  LDG.E.64.CONSTANT R32, desc[UR8][R32.64] ;  /* 0x0000000820207981 */ /* 0x002f64000c1e9b00 */
[C---:B------:R-:W-:Y:S02]  /*0240*/  IMAD.WIDE R10, R19.reuse, 0x8, R8 ;  /* 0x00000008130a7825 */ /* 0x040fe400078e0208 */
[----:B------:R-:W5:Y:S02]  /*0250*/  LDG.E.64.CONSTANT R8, desc[UR8][R8.64] ;  /* 0x0000000808087981 */ /* 0x000f64000c1e9b00 */
[C---:B------:R-:W-:Y:S02]  /*0260*/  IMAD.WIDE R12, R19.reuse, 0x8, R10 ;  /* 0x00000008130c7825 */ /* 0x040fe400078e020a */
[----:B------:R-:W5:Y:S02]  /*0270*/  LDG.E.64.CONSTANT R10, desc[UR8][R10.64] ;  /* 0x000000080a0a7981 */ /* 0x000f64000c1e9b00 */
[----:B------:R-:W-:-:S02]  /*0280*/  IMAD.WIDE R14, R19, 0x8, R12 ;  /* 0x00000008130e7825 */ /* 0x000fc400078e020c */
[----:B------:R-:W5:Y:S02]  /*0290*/  LDG.E.64.CONSTANT R12, desc[UR8][R12.64] ;  /* 0x000000080c0c7981 */ /* 0x000f64000c1e9b00 */
[C---:B------:R-:W-:Y:S02]  /*02a0*/  IMAD.WIDE R16, R19.reuse, 0x8, R14 ;  /* 0x0000000813107825 */ /* 0x040fe400078e020e */
[----:B------:R-:W5:Y:S02]  /*02b0*/  LDG.E.64.CONSTANT R14, desc[UR8][R14.64] ;  /* 0x000000080e0e7981 */ /* 0x000f64000c1e9b00 */
[----:B------:R-:W-:Y:S02]  /*02c0*/  IMAD.WIDE R26, R19, 0x8, R16 ;  /* 0x00000008131a7825 */ /* 0x000fe400078e0210 */
[----:B------:R-:W5:Y:S04]  /*02d0*/  LDG.E.64.CONSTANT R16, desc[UR8][R16.64] ;  /* 0x0000000810107981 */ /* 0x000f68000c1e9b00 */
[----:B------:R-:W5:Y:S01]  /*02e0*/  LDG.E.64.CONSTANT R26, desc[UR8][R26.64] ;  /* 0x000000081a1a7981 */ /* 0x000f62000c1e9b00 */
[----:B---3--:R-:W-:Y:S01]  /*02f0*/  LEA R20, R22, UR7, 0x1 ;  /* 0x0000000716147c11 */ /* 0x008fe2000f8e08ff */
[----:B------:R-:W-:Y:S01]  /*0300*/  IMAD.IADD R4, R3, 0x1, R22 ;  /* 0x0000000103047824 */ /* 0x000fe200078e0216 */
[----:B------:R-:W-:Y:S01]  /*0310*/  IADD3 R23, PT, PT, R5, R22, RZ ;  /* 0x0000001605177210 */ /* 0x000fe20007ffe0ff */
[----:B------:R-:W-:Y:S01]  /*0320*/  IMAD R39, R6, R19, R2 ;  /* 0x0000001306277224 */ /* 0x000fe200078e0202 */
[----:B----4-:R-:W-:-:S03]  /*0330*/  ULEA UR4, UR5, UR4, 0x18 ;  /* 0x0000000405047291 */ /* 0x010fc6000f8ec0ff */
[----:B------:R-:W-:Y:S02]  /*0340*/  IMAD R23, R20, R4, R23 ;  /* 0x0000000414177224 */ /* 0x000fe400078e0217 */
[----:B------:R-:W-:Y:S02]  /*0350*/  VIADD R6, R6, 0x4 ;  /* 0x0000000406067836 */ /* 0x000fe40000000000 */
[----:B------:R-:W-:Y:S01]  /*0360*/  IMAD R7, R20, -0x3, R23 ;  /* 0xfffffffd14077824 */ /* 0x000fe200078e0217 */
[----:B------:R-:W-:Y:S01]  /*0370*/  IADD3 R2, PT, PT, R21, -0x3, RZ ;  /* 0xfffffffd15027810 */ /* 0x000fe20007ffe0ff */
[----:B------:R-:W-:Y:S01]  /*0380*/  IMAD R41, R6, R19, R0 ;  /* 0x0000001306297224 */ /* 0x000fe200078e0200 */
[----:B------:R-:W-:Y:S01]  /*0390*/  LEA R6, R23, UR4, 0x3 ;  /* 0x0000000417067c11 */ /* 0x000fe2000f8e18ff */
[----:B------:R-:W-:Y:S01]  /*03a0*/  VIADD R0, R21, 0x3 ;  /* 0x0000000315007836 */ /* 0x000fe20000000000 */
[----:B------:R-:W-:Y:S01]  /*03b0*/  LEA R7, R7, UR4, 0x3 ;  /* 0x0000000407077c11 */ /* 0x000fe2000f8e18ff */
[----:B------:R-:W-:-:S02]  /*03c0*/  IMAD R2, R2, R18, R39 ;  /* 0x0000001202027224 */ /* 0x000fc400078e0227 */
[--C-:B------:R-:W-:Y:S01]  /*03d0*/  IMAD R4, R21, R18, R39.reuse ;  /* 0x0000001215047224 */ /* 0x100fe200078e0227 */
[----:B------:R-:W-:Y:S01]  /*03e0*/  ISETP.GE.AND P0, PT, R3, R22, PT ;  /* 0x000000160300720c */ /* 0x000fe20003f06270 */
[----:B------:R-:W-:Y:S01]  /*03f0*/  IMAD R39, R0, R18, R39 ;  /* 0x0000001200277224 */ /* 0x000fe200078e0227 */
[C---:B------:R-:W-:Y:S01]  /*0400*/  LEA R38, R20.reuse, R6, 0x3 ;  /* 0x0000000614267211 */ /* 0x040fe200078e18ff */
[----:B0-2---:R-:W-:-:S10]  /*0410*/  IMAD R0, R20, 0x8, R7 ;  /* 0x0000000814007824 */ /* 0x005fd400078e0207 */
.L_x_0:
[----:B0-----:R-:W0:Y:S01]  /*0420*/  LDC R42, c[0x0][0x3c8] ;  /* 0x0000f200ff2a7b82 */ /* 0x001e220000000800 */
[----:B------:R-:W0:Y:S07]  /*0430*/  LDCU UR4, c[0x0][0x364] ;  /* 0x00006c80ff0477ac */ /* 0x000e2e0008000800 */
[----:B------:R-:W-:Y:S08]  /*0440*/  BAR.SYNC.DEFER_BLOCKING 0x0 ;  /* 0x0000000000007b1d */ /* 0x000ff00000010000 */
[----:B------:R-:W1:Y:S01]  /*0450*/  LDC.64 R28, c[0x0][0x388] ;  /* 0x0000e200ff1c7b82 */ /* 0x000e620000000a00 */
[----:B0-----:R-:W-:-:S02]  /*0460*/  IADD3 R18, PT, PT, -R42, UR4, RZ ;  /* 0x000000042a127c10 */ /* 0x001fc4000fffe1ff */
[----:B------:R-:W-:Y:S02]  /*0470*/  ISETP.GE.AND P2, PT, R5, R42, PT ;  /* 0x0000002a0500720c */ /* 0x000fe40003f46270 */
[----:B------:R-:W-:Y:S01]  /*0480*/  ISETP.GE.U32.AND P1, PT, R3, R18, PT ;  /* 0x000000120300720c */ /* 0x000fe20003f26070 */
[----:B-1----:R-:W-:-:S06]  /*0490*/  @!P0 IMAD.WIDE R44, R2, 0x8, R28 ;  /* 0x00000008022c8825 */ /* 0x002fcc00078e021c */
[----:B------:R-:W2:Y:S06]  /*04a0*/  @!P0 LDG.E.64.CONSTANT R44, desc[UR8][R44.64] ;  /* 0x000000082c2c8981 */ /* 0x000eac000c1e9b00 */
[----:B------:R-:W0:Y:S01]  /*04b0*/  @P1 LDC R23, c[0x0][0x360] ;  /* 0x0000d800ff171b82 */ /* 0x000e220000000800 */
[----:B------:R-:W1:Y:S01]  /*04c0*/  LDCU UR4, c[0x0][0x360] ;  /* 0x00006c00ff0477ac */ /* 0x000e620008000800 */
[----:B------:R-:W-:-:S06]  /*04d0*/  @P1 IMAD.WIDE R34, R39, 0x8, R28 ;  /* 0x0000000827221825 */ /* 0x000fcc00078e021c */
[----:B------:R-:W3:Y:S01]  /*04e0*/  @P1 LDG.E.64.CONSTANT R34, desc[UR8][R34.64] ;  /* 0x0000000822221981 */ /* 0x000ee2000c1e9b00 */
[----:B-1----:R-:W-:-:S04]  /*04f0*/  IADD3 R18, PT, PT, -R42, UR4, RZ ;  /* 0x000000042a127c10 */ /* 0x002fc8000fffe1ff */
[----:B------:R-:W-:Y:S01]  /*0500*/  ISETP.GE.U32.AND P3, PT, R5, R18, PT ;  /* 0x000000120500720c */ /* 0x000fe20003f66070 */
[----:B------:R-:W-:-:S05]  /*0510*/  IMAD.WIDE R18, R4, 0x8, R28 ;  /* 0x0000000804127825 */ /* 0x000fca00078e021c */
[----:B------:R-:W4:Y:S07]  /*0520*/  @!P2 LDG.E.64.CONSTANT R36, desc[UR8][R18.64+-0x18] ;  /* 0xffffe8081224a981 */ /* 0x000f2e000c1e9b00 */
[----:B------:R1:W4:Y:S01]  /*0530*/  @P3 LDG.E.64.CONSTANT R20, desc[UR8][R18.64+0x18] ;  /* 0x0000180812143981 */ /* 0x000322000c1e9b00 */
[----:B0-----:R-:W-:-:S05]  /*0540*/  @P1 LEA R23, R42, R23, 0x1 ;  /* 0x000000172a171211 */ /* 0x001fca00078e08ff */
[----:B------:R-:W-:Y:S01]  /*0550*/  @P1 IMAD R23, R23, 0x18, R6 ;  /* 0x0000001817171824 */ /* 0x000fe200078e0206 */
[----:B-----5:R-:W-:Y:S01]  /*0560*/  STS.64 [R6], R12 ;  /* 0x0000000c06007388 */ /* 0x020fe20000000a00 */
[----:B------:R-:W0:Y:S02]  /*0570*/  LDC R43, c[0x0][0x360] ;  /* 0x0000d800ff2b7b82 */ /* 0x000e240000000800 */
[----:B0-----:R-:W-:-:S05]  /*0580*/  IMAD R43, R42, 0x2, R43 ;  /* 0x000000022a2b7824 */ /* 0x001fca00078e022b */
[C---:B-1----:R-:W-:Y:S01]  /*0590*/  LEA R18, R43.reuse, R38, 0x3 ;  /* 0x000000262b127211 */ /* 0x042fe200078e18ff */
[----:B------:R-:W-:Y:S01]  /*05a0*/  IMAD R42, R43, 0x18, R6 ;  /* 0x000000182b2a7824 */ /* 0x000fe200078e0206 */
[----:B--2---:R-:W-:Y:S04]  /*05b0*/  @!P0 STS.64 [R7], R44 ;  /* 0x0000002c07008388 */ /* 0x004fe80000000a00 */
[----:B---3--:R-:W-:Y:S04]  /*05c0*/  @P1 STS.64 [R23], R34 ;  /* 0x0000002217001388 */ /* 0x008fe80000000a00 */
[----:B----4-:R-:W-:Y:S04]  /*05d0*/  @!P2 STS.64 [R6+-0x18], R36 ;  /* 0xffffe8240600a388 */ /* 0x010fe80000000a00 */
[----:B------:R-:W-:Y:S01]  /*05e0*/  @P3 STS.64 [R6+0x18], R20 ;  /* 0x0000181406003388 */ /* 0x000fe20000000a00 */
[----:B------:R-:W-:Y:S06]  /*05f0*/  BAR.SYNC.DEFER_BLOCKING 0x0 ;  /* 0x0000000000007b1d */ /* 0x000fec0000010000 */
[----:B------:R-:W-:Y:S04]  /*0600*/  LDS.64 R30, [R6+-0x10] ;  /* 0xfffff000061e7984 */ /* 0x000fe80000000a00 */
[----:B------:R-:W0:Y:S04]  /*0610*/  LDS.64 R22, [R6+0x10] ;  /* 0x0000100006167984 */ /* 0x000e280000000a00 */
[----:B------:R-:W-:Y:S04]  /*0620*/  LDS.64 R20, [R6+-0x18] ;  /* 0xffffe80006147984 */ /* 0x000fe80000000a00 */
[----:B------:R-:W1:Y:S04]  /*0630*/  LDS.64 R24, [R6+0x18] ;  /* 0x0000180006187984 */ /* 0x000e680000000a00 */
[----:B------:R-:W-:Y:S04]  /*0640*/  LDS.64 R18, [R18] ;  /* 0x0000000012127984 */ /* 0x000fe80000000a00 */
[----:B------:R-:W2:Y:S04]  /*0650*/  LDS.64 R34, [R0] ;  /* 0x0000000000227984 */ /* 0x000ea80000000a00 */
[----:B------:R-:W-:Y:S01]  /*0660*/  LDS.64 R36, [R7] ;  /* 0x0000000007247984 */ /* 0x000fe20000000a00 */
[----:B0-----:R-:W-:-:S03]  /*0670*/  DADD R22, R30, R22 ;  /* 0x000000001e167229 */ /* 0x001fc60000000016 */
[----:B------:R0:W3:Y:S01]  /*0680*/  LDS.64 R30, [R42] ;  /* 0x000000002a1e7984 */ /* 0x0000e20000000a00 */
[----:B-1----:R-:W-:Y:S01]  /*0690*/  DADD R24, R20, R24 ;  /* 0x0000000014187229 */ /* 0x002fe20000000018 */
[----:B------:R-:W-:Y:S01]  /*06a0*/  IMAD.MOV.U32 R20, RZ, RZ, R8 ;  /* 0x000000ffff147224 */ /* 0x000fe200078e0008 */
[----:B------:R-:W-:Y:S01]  /*06b0*/  MOV R21, R9 ;  /* 0x0000000900157202 */ /* 0x000fe20000000f00 */
[----:B------:R-:W-:Y:S01]  /*06c0*/  IMAD.MOV.U32 R8, RZ, RZ, R10 ;  /* 0x000000ffff087224 */ /* 0x000fe200078e000a */
[----:B------:R-:W-:Y:S01]  /*06d0*/  MOV R9, R11 ;  /* 0x0000000b00097202 */ /* 0x000fe20000000f00 */
[----:B------:R-:W-:Y:S01]  /*06e0*/  IMAD.MOV.U32 R11, RZ, RZ, R13 ;  /* 0x000000ffff0b7224 */ /* 0x000fe200078e000d */
[----:B------:R-:W-:Y:S01]  /*06f0*/  MOV R10, R12 ;  /* 0x0000000c000a7202 */ /* 0x000fe20000000f00 */
[----:B--2---:R-:W-:Y:S01]  /*0700*/  DADD R18, R34, R18 ;  /* 0x0000000022127229 */ /* 0x004fe20000000012 */
[----:B------:R-:W-:Y:S01]  /*0710*/  MOV R12, R14 ;  /* 0x0000000e000c7202 */ /* 0x000fe20000000f00 */
[----:B------:R-:W-:Y:S01]  /*0720*/  IMAD.MOV.U32 R14, RZ, RZ, R16 ;  /* 0x000000ffff0e7224 */ /* 0x000fe200078e0010 */
[----:B------:R-:W-:Y:S01]  /*0730*/  MOV R13, R15 ;  /* 0x0000000f000d7202 */ /* 0x000fe20000000f00 */
[----:B------:R-:W-:Y:S01]  /*0740*/  LDS.64 R34, [R6+0x8] ;  /* 0x0000080006227984 */ /* 0x000fe20000000a00 */
[----:B------:R-:W-:Y:S01]  /*0750*/  MOV R15, R17 ;  /* 0x00000011000f7202 */ /* 0x000fe20000000f00 */
[----:B------:R-:W-:Y:S01]  /*0760*/  IMAD.MOV.U32 R17, RZ, RZ, R27 ;  /* 0x000000ffff117224 */ /* 0x000fe200078e001b */
[----:B------:R-:W-:Y:S01]  /*0770*/  MOV R16, R26 ;  /* 0x0000001a00107202 */ /* 0x000fe20000000f00 */
[----:B------:R-:W-:Y:S01]  /*0780*/  DMUL R22, R22, 0.09375 ;  /* 0x3fb8000016167828 */ /* 0x000fe20000000000 */
[----:B------:R-:W-:Y:S01]  /*0790*/  UMOV UR4, 0x1c71c71c ;  /* 0x1c71c71c00047882 */ /* 0x000fe20000000000 */
[----:B------:R-:W-:Y:S01]  /*07a0*/  UMOV UR5, 0x3f5c71c7 ;  /* 0x3f5c71c700057882 */ /* 0x000fe20000000000 */
[----:B------:R-:W-:Y:S01]  /*07b0*/  LEA R43, R43, R0, 0x3 ;  /* 0x000000002b2b7211 */ /* 0x000fe200078e18ff */
[----:B0-----:R-:W0:Y:S01]  /*07c0*/  LDC R42, c[0x0][0x3bc] ;  /* 0x0000ef00ff2a7b82 */ /* 0x001e220000000800 */
[----:B------:R-:W-:Y:S01]  /*07d0*/  DADD R26, R16, R32 ;  /* 0x00000000101a7229 */ /* 0x000fe20000000020 */
[----:B------:R-:W1:Y:S01]  /*07e0*/  LDS.64 R32, [R6+-0x8] ;  /* 0xfffff80006207984 */ /* 0x000e620000000a00 */
[----:B---3--:R-:W-:-:S05]  /*07f0*/  DADD R30, R36, R30 ;  /* 0x00000000241e7229 */ /* 0x008fca000000001e */
[----:B------:R-:W2:Y:S02]  /*0800*/  LDC.64 R36, c[0x0][0x380] ;  /* 0x0000e000ff247b82 */ /* 0x000ea40000000a00 */
[----:B--2---:R-:W-:Y:S01]  /*0810*/  IMAD.WIDE R36, R4, 0x8, R36 ;  /* 0x0000000804247825 */ /* 0x004fe200078e0224 */
[----:B-1----:R-:W-:-:S04]  /*0820*/  DADD R34, R32, R34 ;  /* 0x0000000020227229 */ /* 0x002fc80000000022 */
[----:B------:R-:W2:Y:S01]  /*0830*/  LDG.E.64 R32, desc[UR8][R36.64] ;  /* 0x0000000824207981 */ /* 0x000ea2000c1e1b00 */
[----:B------:R-:W-:Y:S02]  /*0840*/  DFMA R22, R24, UR4, -R22 ;  /* 0x0000000418167c2b */ /* 0x000fe40008000816 */
[----:B------:R-:W-:Y:S02]  /*0850*/  DADD R24, R14, R20 ;  /* 0x000000000e187229 */ /* 0x000fe40000000014 */
[----:B------:R-:W-:-:S06]  /*0860*/  DMUL R18, R18, 0.09375 ;  /* 0x3fb8000012127828 */ /* 0x000fcc0000000000 */
[----:B------:R-:W-:Y:S02]  /*0870*/  DMUL R24, R24, 0.09375 ;  /* 0x3fb8000018187828 */ /* 0x000fe40000000000 */
[----:B------:R-:W-:Y:S01]  /*0880*/  DFMA R18, R30, UR4, -R18 ;  /* 0x000000041e127c2b */ /* 0x000fe20008000812 */
[----:B------:R-:W-:Y:S05]  /*0890*/  LDS.64 R30, [R43] ;  /* 0x000000002b1e7984 */ /* 0x000fea0000000a00 */
[----:B------:R-:W-:Y:S01]  /*08a0*/  DFMA R24, R26, UR4, -R24 ;  /* 0x000000041a187c2b */ /* 0x000fe20008000818 */
[----:B------:R-:W1:Y:S02]  /*08b0*/  LDS.64 R26, [R38] ;  /* 0x00000000261a7984 */ /* 0x000e640000000a00 */
[----:B-1----:R-:W-:-:S08]  /*08c0*/  DADD R30, R30, R26 ;  /* 0x000000001e1e7229 */ /* 0x002fd0000000001a */
[----:B------:R-:W-:Y:S02]  /*08d0*/  DFMA R18, R30, 1.359375, R18 ;  /* 0x3ff5c0001e12782b */ /* 0x000fe40000000012 */
[----:B------:R-:W1:Y:S01]  /*08e0*/  LDS.64 R30, [R6] ;  /* 0x00000000061e7984 */ /* 0x000e620000000a00 */
[----:B------:R-:W-:Y:S01]  /*08f0*/  UMOV UR4, 0x71c71c72 ;  /* 0x71c71c7200047882 */ /* 0x000fe20000000000 */
[----:B------:R-:W-:Y:S01]  /*0900*/  UMOV UR5, 0x4004471c ;  /* 0x4004471c00057882 */ /* 0x000fe20000000000 */
[----:B------:R-:W-:Y:S01]  /*0910*/  DFMA R22, R34, 1.359375, R22 ;  /* 0x3ff5c0002216782b */ /* 0x000fe20000000016 */
[----:B------:R-:W-:Y:S01]  /*0920*/  UMOV UR10, 0x9999999a ;  /* 0x9999999a000a7882 */ /* 0x000fe20000000000 */
[----:B------:R-:W-:Y:S01]  /*0930*/  UMOV UR11, 0x3fb99999 ;  /* 0x3fb99999000b7882 */ /* 0x000fe20000000000 */
[----:B0-----:R-:W-:-:S04]  /*0940*/  IADD3 R42, PT, PT, R42, -0x1, RZ ;  /* 0xffffffff2a2a7810 */ /* 0x001fc80007ffe0ff */
[----:B------:R-:W-:Y:S01]  /*0950*/  ISETP.LE.AND P1, PT, R42, UR6, PT ;  /* 0x000000062a007c0c */ /* 0x000fe2000bf23270 */
[----:B------:R-:W-:Y:S01]  /*0960*/  IMAD.MOV.U32 R26, RZ, RZ, R16 ;  /* 0x000000ffff1a7224 */ /* 0x000fe200078e0010 */
[----:B-1----:R-:W-:Y:S02]  /*0970*/  DFMA R34, R30, -UR4, R18 ;  /* 0x800000041e227c2b */ /* 0x002fe40008000012 */
[----:B------:R-:W-:Y:S02]  /*0980*/  DADD R18, R12, R8 ;  /* 0x000000000c127229 */ /* 0x000fe40000000008 */
[----:B------:R-:W-:-:S04]  /*0990*/  DFMA R22, R30, -UR4, R22 ;  /* 0x800000041e167c2b */ /* 0x000fc80008000016 */
[----:B------:R-:W-:Y:S02]  /*09a0*/  DMUL R34, R34, UR10 ;  /* 0x0000000a22227c28 */ /* 0x000fe40008000000 */
[----:B------:R-:W-:Y:S02]  /*09b0*/  DFMA R18, R18, 1.359375, R24 ;  /* 0x3ff5c0001212782b */ /* 0x000fe40000000018 */
[----:B------:R-:W-:-:S04]  /*09c0*/  DMUL R22, R22, UR10 ;  /* 0x0000000a16167c28 */ /* 0x000fc80008000000 */
[----:B------:R-:W-:Y:S02]  /*09d0*/  DMUL R34, R34, UR14 ;  /* 0x0000000e22227c28 */ /* 0x000fe40008000000 */
[----:B------:R-:W-:Y:S01]  /*09e0*/  DFMA R18, R10, -UR4, R18 ;  /* 0x800000040a127c2b */ /* 0x000fe20008000012 */
[----:B------:R-:W-:-:S05]  /*09f0*/  MOV R27, R17 ;  /* 0x00000011001b7202 */ /* 0x000fca0000000f00 */
[----:B------:R-:W-:Y:S02]  /*0a00*/  DFMA R22, R22, UR12, R34 ;  /* 0x0000000c16167c2b */ /* 0x000fe40008000022 */
[----:B------:R-:W-:Y:S01]  /*0a10*/  DMUL R18, R18, UR10 ;  /* 0x0000000a12127c28 */ /* 0x000fe20008000000 */
[----:B------:R-:W-:Y:S01]  /*0a20*/  @!P1 IMAD.WIDE R28, R41, 0x8, R28 ;  /* 0x00000008291c9825 */ /* 0x000fe200078e021c */
[----:B------:R-:W-:-:S04]  /*0a30*/  IADD3 R40, PT, PT, R40, 0x1, RZ ;  /* 0x0000000128287810 */ /* 0x000fc80007ffe0ff */
[----:B------:R0:W5:Y:S02]  /*0a40*/  @!P1 LDG.E.64.CONSTANT R26, desc[UR8][R28.64] ;  /* 0x000000081c1a9981 */ /* 0x000164000c1e9b00 */
[----:B------:R-:W-:Y:S01]  /*0a50*/  DFMA R18, R18, UR16, R22 ;  /* 0x0000001012127c2b */ /* 0x000fe20008000016 */
[----:B------:R-:W-:Y:S01]  /*0a60*/  ISETP.NE.AND P1, PT, R40, RZ, PT ;  /* 0x000000ff2800720c */ /* 0x000fe20003f25270 */
[----:B------:R-:W-:Y:S01]  /*0a70*/  UIADD3 UR6, UPT, UPT, UR6, 0x1, URZ ;  /* 0x0000000106067890 */ /* 0x000fe2000fffe0ff */
[----:B------:R-:W-:Y:S01]  /*0a80*/  VIADD R2, R2, UR18 ;  /* 0x0000001202027c36 */ /* 0x000fe20008000000 */
[----:B------:R-:W-:Y:S01]  /*0a90*/  IADD3 R4, PT, PT, R4, UR18, RZ ;  /* 0x0000001204047c10 */ /* 0x000fe2000fffe0ff */
[----:B------:R-:W-:Y:S01]  /*0aa0*/  VIADD R41, R41, UR18 ;  /* 0x0000001229297c36 */ /* 0x000fe20008000000 */
[----:B------:R-:W-:Y:S02]  /*0ab0*/  IADD3 R39, PT, PT, R39, UR18, RZ ;  /* 0x0000001227277c10 */ /* 0x000fe4000fffe0ff */
[----:B--2---:R-:W-:Y:S01]  /*0ac0*/  DADD R18, R18, R32 ;  /* 0x0000000012127229 */ /* 0x004fe20000000020 */
[----:B------:R-:W-:-:S02]  /*0ad0*/  MOV R32, R20 ;  /* 0x0000001400207202 */ /* 0x000fc40000000f00 */
[----:B------:R-:W-:-:S04]  /*0ae0*/  MOV R33, R21 ;  /* 0x0000001500217202 */ /* 0x000fc80000000f00 */
[----:B------:R0:W-:Y:S01]  /*0af0*/  STG.E.64 desc[UR8][R36.64], R18 ;  /* 0x0000001224007986 */ /* 0x0001e2000c101b08 */
[----:B------:R-:W-:Y:S05]  /*0b00*/  @P1 BRA `(.L_x_0) ;  /* 0xfffffff800441947 */ /* 0x000fea000383ffff */
[----:B------:R-:W-:Y:S05]  /*0b10*/  EXIT ;  /* 0x000000000000794d */ /* 0x000fea0003800000 */
.L_x_1:
[----:B------:R-:W-:-:S00]  /*0b20*/  BRA `(.L_x_1) ;  /* 0xfffffffc00fc7947 */ /* 0x000fc0000383ffff */
[----:B------:R-:W-:-:S00]  /*0b30*/  NOP ;  /* 0x0000000000007918 */ /* 0x000fc00000000000 */
        /* <DEDUP_REMOVED lines=12> */
.L_x_4:


//--------------------- .text._Z15diff_gpu_3d_s2dPdPKddddiiiiiiiii --------------------------
	.section	.text._Z15diff_gpu_3d_s2dPdPKddddiiiiiiiii,"ax",@progbits
	.align	128
        .global         _Z15diff_gpu_3d_s2dPdPKddddiiiiiiiii
        .type           _Z15diff_gpu_3d_s2dPdPKddddiiiiiiiii,@function
        .size           _Z15diff_gpu_3d_s2dPdPKddddiiiiiiiii,(.L_x_5 - _Z15diff_gpu_3d_s2dPdPKddddiiiiiiiii)
        .other          _Z15diff_gpu_3d_s2dPdPKddddiiiiiiiii,@"STO_CUDA_ENTRY STV_DEFAULT"
_Z15diff_gpu_3d_s2dPdPKddddiiiiiiiii:
.text._Z15diff_gpu_3d_s2dPdPKddddiiiiiiiii:
[----:B------:R-:W-:Y:S01]  /*0000*/  LDC R1, c[0x0][0x37c] ;  /* 0x0000df00ff017b82 */ /* 0x000fe20000000800 */
[----:B------:R-:W0:Y:S07]  /*0010*/  S2R R10, SR_TID.Y ;  /* 0x00000000000a7919 */ /* 0x000e2e0000002200 */
[----:B------:R-:W1:Y:S01]  /*0020*/  LDC R0, c[0x0][0x360] ;  /* 0x0000d800ff007b82 */ /* 0x000e620000000800 */
[----:B------:R-:W2:Y:S01]  /*0030*/  LDCU.128 UR8, c[0x0][0x3b0] ;  /* 0x00007600ff0877ac */ /* 0x000ea20008000c00 */
[----:B------:R-:W1:Y:S01]  /*0040*/  S2R R3, SR_TID.X ;  /* 0x0000000000037919 */ /* 0x000e620000002100 */
[----:B------:R-:W3:Y:S01]  /*0050*/  LDCU.64 UR6, c[0x0][0x3a8] ;  /* 0x00007500ff0677ac */ /* 0x000ee20008000a00 */
[----:B------:R-:W4:Y:S04]  /*0060*/  S2R R6, SR_CTAID.Z ;  /* 0x0000000000067919 */ /* 0x000f280000002700 */
[----:B------:R-:W0:Y:S08]  /*0070*/  S2UR UR5, SR_CTAID.Y ;  /* 0x00000000000579c3 */ /* 0x000e300000002600 */
[----:B------:R-:W0:Y:S08]  /*0080*/  LDC R9, c[0x0][0x364] ;  /* 0x0000d900ff097b82 */ /* 0x000e300000000800 */
[----:B------:R-:W1:Y:S01]  /*0090*/  S2UR UR4, SR_CTAID.X ;  /* 0x00000000000479c3 */ /* 0x000e620000002500 */
[----:B0-----:R-:W-:-:S05]  /*00a0*/  IMAD R4, R9, UR5, R10 ;  /* 0x0000000509047c24 */ /* 0x001fca000f8e020a */
[----:B--2---:R-:W-:Y:S01]  /*00b0*/  IADD3 R4, PT, PT, R4, UR8, RZ ;  /* 0x0000000804047c10 */ /* 0x004fe2000fffe0ff */
[----:B-1----:R-:W-:-:S03]  /*00c0*/  IMAD R2, R0, UR4, R3 ;  /* 0x0000000400027c24 */ /* 0x002fc6000f8e0203 */
[----:B------:R-:W-:Y:S02]  /*00d0*/  ISETP.GE.AND P0, PT, R4, UR9, PT ;  /* 0x0000000904007c0c */ /* 0x000fe4000bf06270 */
[----:B---3--:R-:W-:Y:S02]  /*00e0*/  IADD3 R5, PT, PT, R2, UR6, RZ ;  /* 0x0000000602057c10 */ /* 0x008fe4000fffe0ff */
[----:B----4-:R-:W-:Y:S02]  /*00f0*/  IADD3 R2, PT, PT, R6, UR10, RZ ;  /* 0x0000000a06027c10 */ /* 0x010fe4000fffe0ff */
[----:B------:R-:W-:-:S04]  /*0100*/  ISETP.GE.OR P0, PT, R5, UR7, P0 ;  /* 0x0000000705007c0c */ /* 0x000fc80008706670 */
[----:B------:R-:W-:-:S13]  /*0110*/  ISETP.GE.OR P0, PT, R2, UR11, P0 ;  /* 0x0000000b02007c0c */ /* 0x000fda0008706670 */
[----:B------:R-:W-:Y:S05]  /*0120*/  @P0 EXIT ;  /* 0x000000000000094d */ /* 0x000fea0003800000 */
[----:B------:R-:W0:Y:S01]  /*0130*/  LDC R11, c[0x0][0x3c8] ;  /* 0x0000f200ff0b7b82 */ /* 0x000e220000000800 */
[----:B------:R-:W1:Y:S07]  /*0140*/  LDCU.64 UR6, c[0x0][0x358] ;  /* 0x00006b00ff0677ac */ /* 0x000e6e0008000a00 */
[----:B------:R-:W2:Y:S08]  /*0150*/  LDC.64 R20, c[0x0][0x3c0] ;  /* 0x0000f000ff147b82 */ /* 0x000eb00000000a00 */
[----:B------:R-:W3:Y:S08]  /*0160*/  LDC.64 R6, c[0x0][0x388] ;  /* 0x0000e200ff067b82 */ /* 0x000ef00000000a00 */
[----:B------:R-:W4:Y:S01]  /*0170*/  S2UR UR5, SR_CgaCtaId ;  /* 0x00000000000579c3 */ /* 0x000f220000008800 */
[CC--:B0-----:R-:W-:Y:S01]  /*0180*/  ISETP.GE.AND P0, PT, R10.reuse, R11.reuse, PT ;  /* 0x0000000b0a00720c */ /* 0x0c1fe20003f06270 */
[----:B------:R-:W-:Y:S01]  /*0190*/  UMOV UR4, 0x400 ;  /* 0x0000040000047882 */ /* 0x000fe20000000000 */
[-C--:B------:R-:W-:Y:S01]  /*01a0*/  IADD3 R9, PT, PT, R9, -R11.reuse, RZ ;  /* 0x8000000b09097210 */ /* 0x080fe20007ffe0ff */
[----:B------:R-:W-:Y:S01]  /*01b0*/  UMOV UR8, 0x71c71c72 ;  /* 0x71c71c7200087882 */ /* 0x000fe20000000000 */
[----:B------:R-:W-:Y:S01]  /*01c0*/  ISETP.GE.AND P2, PT, R3, R11, PT ;  /* 0x0000000b0300720c */ /* 0x000fe20003f46270 */
[----:B------:R-:W-:Y:S01]  /*01d0*/  UMOV UR9, 0x4004471c ;  /* 0x4004471c00097882 */ /* 0x000fe20000000000 */
[----:B------:R-:W-:Y:S01]  /*01e0*/  ISETP.GE.U32.AND P1, PT, R10, R9, PT ;  /* 0x000000090a00720c */ /* 0x000fe20003f26070 */
[----:B--2---:R-:W-:Y:S01]  /*01f0*/  IMAD R4, R4, R20, R5 ;  /* 0x0000001404047224 */ /* 0x004fe200078e0205 */
[----:B------:R-:W0:Y:S01]  /*0200*/  LDCU.128 UR12, c[0x0][0x390] ;  /* 0x00007200ff0c77ac */ /* 0x000e220008000c00 */
[----:B------:R-:W-:-:S02]  /*0210*/  IMAD R25, R20, 0x3, RZ ;  /* 0x0000000314197824 */ /* 0x000fc400078e02ff */
[----:B------:R-:W-:Y:S01]  /*0220*/  IMAD R2, R2, R21, R4 ;  /* 0x0000001502027224 */ /* 0x000fe200078e0204 */
[----:B------:R-:W-:Y:S01]  /*0230*/  IADD3 R4, PT, PT, R0, -R11, RZ ;  /* 0x8000000b00047210 */ /* 0x000fe20007ffe0ff */
[----:B------:R-:W2:Y:S02]  /*0240*/  LDCU.64 UR10, c[0x0][0x3a0] ;  /* 0x00007400ff0a77ac */ /* 0x000ea40008000a00 */
[C---:B---3--:R-:W-:Y:S01]  /*0250*/  IMAD.WIDE R8, R2.reuse, 0x8, R6 ;  /* 0x0000000802087825 */ /* 0x048fe200078e0206 */
[----:B------:R-:W-:Y:S02]  /*0260*/  ISETP.GE.U32.AND P3, PT, R3, R4, PT ;  /* 0x000000040300720c */ /* 0x000fe40003f66070 */
[----:B------:R-:W-:Y:S02]  /*0270*/  @!P0 IADD3 R23, PT, PT, R2, -R25, RZ ;  /* 0x8000001902178210 */ /* 0x000fe40007ffe0ff */
[----:B-1----:R-:W3:Y:S01]  /*0280*/  LDG.E.64.CONSTANT R12, desc[UR6][R8.64] ;  /* 0x00000006080c7981 */ /* 0x002ee2000c1e9b00 */
[----:B------:R-:W-:-:S03]  /*0290*/  @P1 IMAD.WIDE R24, R25, 0x8, R8 ;  /* 0x0000000819181825 */ /* 0x000fc600078e0208 */
[----:B------:R-:W5:Y:S01]  /*02a0*/  @!P2 LDG.E.64.CONSTANT R28, desc[UR6][R8.64+-0x18] ;  /* 0xffffe806081ca981 */ /* 0x000f62000c1e9b00 */
[----:B------:R-:W-:-:S03]  /*02b0*/  @!P0 IMAD.WIDE R22, R23, 0x8, R6 ;  /* 0x0000000817168825 */ /* 0x000fc600078e0206 */
[----:B------:R-:W2:Y:S04]  /*02c0*/  @P1 LDG.E.64.CONSTANT R24, desc[UR6][R24.64] ;  /* 0x0000000618181981 */ /* 0x000ea8000c1e9b00 */
[----:B------:R-:W5:Y:S04]  /*02d0*/  @!P0 LDG.E.64.CONSTANT R22, desc[UR6][R22.64] ;  /* 0x0000000616168981 */ /* 0x000f68000c1e9b00 */
[----:B------:R1:W2:Y:S01]  /*02e0*/  @P3 LDG.E.64.CONSTANT R4, desc[UR6][R8.64+0x18] ;  /* 0x0000180608043981 */ /* 0x0002a2000c1e9b00 */
[----:B------:R-:W-:Y:S02]  /*02f0*/  IADD3 R10, PT, PT, R10, R11, RZ ;  /* 0x0000000b0a0a7210 */ /* 0x000fe40007ffe0ff */
[----:B------:R-:W-:-:S02]  /*0300*/  LEA R0, R11, R0, 0x1 ;  /* 0x000000000b007211 */ /* 0x000fc400078e08ff */
[----:B------:R-:W-:Y:S01]  /*0310*/  IADD3 R3, PT, PT, R3, R11, RZ ;  /* 0x0000000b03037210 */ /* 0x000fe20007ffe0ff */
[----:B----4-:R-:W-:-:S04]  /*0320*/  ULEA UR4, UR5, UR4, 0x18 ;  /* 0x0000000405047291 */ /* 0x010fc8000f8ec0ff */
[----:B------:R-:W-:-:S04]  /*0330*/  IMAD R3, R0, R10, R3 ;  /* 0x0000000a00037224 */ /* 0x000fc800078e0203 */
[----:B------:R-:W-:Y:S01]  /*0340*/  IMAD R27, R0, -0x3, R3 ;  /* 0xfffffffd001b7824 */ /* 0x000fe200078e0203 */
[----:B------:R-:W-:-:S04]  /*0350*/  LEA R3, R3, UR4, 0x3 ;  /* 0x0000000403037c11 */ /* 0x000fc8000f8e18ff */
[----:B------:R-:W-:Y:S01]  /*0360*/  LEA R27, R27, UR4, 0x3 ;  /* 0x000000041b1b7c11 */ /* 0x000fe2000f8e18ff */
[----:B------:R-:W-:Y:S02]  /*0370*/  IMAD R20, R0, 0x18, R3 ;  /* 0x0000001800147824 */ /* 0x000fe400078e0203 */
[C---:B-1----:R-:W-:Y:S01]  /*0380*/  IMAD.WIDE R8, R21.reuse, 0x8, R8 ;  /* 0x0000000815087825 */ /* 0x042fe200078e0208 */
[----:B------:R-:W-:Y:S01]  /*0390*/  UMOV UR4, 0x1c71c71c ;  /* 0x1c71c71c00047882 */ /* 0x000fe20000000000 */
[----:B------:R-:W-:Y:S01]  /*03a0*/  UMOV UR5, 0x3f5c71c7 ;  /* 0x3f5c71c700057882 */ /* 0x000fe20000000000 */
[----:B---3--:R-:W-:Y:S04]  /*03b0*/  STS.64 [R3], R12 ;  /* 0x0000000c03007388 */ /* 0x008fe80000000a00 */
[----:B-----5:R1:W-:Y:S04]  /*03c0*/  @!P0 STS.64 [R27], R22 ;  /* 0x000000161b008388 */ /* 0x0203e80000000a00 */
[----:B--2---:R2:W-:Y:S04]  /*03d0*/  @P1 STS.64 [R20], R24 ;  /* 0x0000001814001388 */ /* 0x0045e80000000a00 */
[----:B------:R3:W-:Y:S04]  /*03e0*/  @!P2 STS.64 [R3+-0x18], R28 ;  /* 0xffffe81c0300a388 */ /* 0x0007e80000000a00 */
[----:B------:R-:W-:Y:S01]  /*03f0*/  @P3 STS.64 [R3+0x18], R4 ;  /* 0x0000180403003388 */ /* 0x000fe20000000a00 */
[----:B------:R-:W-:Y:S06]  /*0400*/  BAR.SYNC.DEFER_BLOCKING 0x0 ;  /* 0x0000000000007b1d */ /* 0x000fec0000010000 */
[----:B------:R-:W-:Y:S04]  /*0410*/  LDS.64 R18, [R3+-0x10] ;  /* 0xfffff00003127984 */ /* 0x000fe80000000a00 */
[----:B------:R-:W4:Y:S04]  /*0420*/  LDS.64 R10, [R3+0x10] ;  /* 0x00001000030a7984 */ /* 0x000f280000000a00 */
[----:B------:R-:W-:Y:S04]  /*0430*/  LDS.64 R14, [R3+-0x18] ;  /* 0xffffe800030e7984 */ /* 0x000fe80000000a00 */
[----:B------:R-:W5:Y:S04]  /*0440*/  LDS.64 R4, [R3+0x18] ;  /* 0x0000180003047984 */ /* 0x000f680000000a00 */
[----:B------:R0:W-:Y:S04]  /*0450*/  LDS.64 R16, [R20] ;  /* 0x0000000014107984 */ /* 0x0001e80000000a00 */
[----:B------:R-:W0:Y:S01]  /*0460*/  LDS.64 R12, [R27] ;  /* 0x000000001b0c7984 */ /* 0x000e220000000a00 */
[----:B-1----:R-:W-:-:S04]  /*0470*/  IMAD R23, R21, -0x3, R2 ;  /* 0xfffffffd15177824 */ /* 0x002fc800078e0202 */
[----:B------:R-:W-:-:S04]  /*0480*/  IMAD.WIDE R6, R23, 0x8, R6 ;  /* 0x0000000817067825 */ /* 0x000fc800078e0206 */
[C---:B--2---:R-:W-:Y:S01]  /*0490*/  IMAD.WIDE R24, R21.reuse, 0x8, R8 ;  /* 0x0000000815187825 */ /* 0x044fe200078e0208 */
[C---:B---3--:R-:W-:Y:S01]  /*04a0*/  LEA R29, R0.reuse, R3, 0x3 ;  /* 0x00000003001d7211 */ /* 0x048fe200078e18ff */
[----:B------:R-:W2:Y:S02]  /*04b0*/  LDG.E.64.CONSTANT R8, desc[UR6][R8.64] ;  /* 0x0000000608087981 */ /* 0x000ea4000c1e9b00 */
[----:B------:R-:W-:Y:S01]  /*04c0*/  IMAD.WIDE R22, R21, 0x8, R6 ;  /* 0x0000000815167825 */ /* 0x000fe200078e0206 */
[----:B----4-:R-:W-:Y:S01]  /*04d0*/  DADD R18, R18, R10 ;  /* 0x0000000012127229 */ /* 0x010fe2000000000a */
[C---:B------:R-:W-:Y:S01]  /*04e0*/  LEA R28, R0.reuse, R29, 0x3 ;  /* 0x0000001d001c7211 */ /* 0x040fe200078e18ff */
[----:B------:R-:W3:Y:S01]  /*04f0*/  LDG.E.64.CONSTANT R10, desc[UR6][R24.64] ;  /* 0x00000006180a7981 */ /* 0x000ee2000c1e9b00 */
[----:B-----5:R-:W-:Y:S01]  /*0500*/  DADD R4, R14, R4 ;  /* 0x000000000e047229 */ /* 0x020fe20000000004 */
[----:B0-----:R-:W-:Y:S02]  /*0510*/  LEA R20, R0, R27, 0x3 ;  /* 0x0000001b00147211 */ /* 0x001fe400078e18ff */
[----:B------:R0:W3:Y:S02]  /*0520*/  LDG.E.64.CONSTANT R14, desc[UR6][R22.64] ;  /* 0x00000006160e7981 */ /* 0x0000e4000c1e9b00 */
[----:B------:R-:W-:-:S02]  /*0530*/  DMUL R18, R18, 0.09375 ;  /* 0x3fb8000012127828 */ /* 0x000fc40000000000 */
[----:B------:R-:W4:Y:S01]  /*0540*/  LDG.E.64.CONSTANT R6, desc[UR6][R6.64] ;  /* 0x0000000606067981 */ /* 0x000f22000c1e9b00 */
[----:B------:R-:W-:-:S03]  /*0550*/  DADD R16, R12, R16 ;  /* 0x000000000c107229 */ /* 0x000fc60000000010 */
[----:B------:R-:W-:Y:S02]  /*0560*/  LDS.64 R12, [R28] ;  /* 0x000000001c0c7984 */ /* 0x000fe40000000a00 */
[----:B------:R-:W-:Y:S02]  /*0570*/  DFMA R4, R4, UR4, -R18 ;  /* 0x0000000404047c2b */ /* 0x000fe40008000812 */
[----:B------:R-:W1:Y:S01]  /*0580*/  LDS.64 R18, [R20] ;  /* 0x0000000014127984 */ /* 0x000e620000000a00 */
[----:B------:R-:W-:-:S04]  /*0590*/  IMAD.WIDE R26, R21, 0x8, R24 ;  /* 0x00000008151a7825 */ /* 0x000fc800078e0218 */
[----:B0-----:R-:W-:Y:S02]  /*05a0*/  IMAD.WIDE R22, R21, 0x8, R22 ;  /* 0x0000000815167825 */ /* 0x001fe400078e0216 */
[----:B------:R-:W4:Y:S04]  /*05b0*/  LDG.E.64.CONSTANT R26, desc[UR6][R26.64] ;  /* 0x000000061a1a7981 */ /* 0x000f28000c1e9b00 */
[----:B------:R-:W2:Y:S01]  /*05c0*/  LDG.E.64.CONSTANT R22, desc[UR6][R22.64] ;  /* 0x0000000616167981 */ /* 0x000ea2000c1e9b00 */
[----:B-1----:R-:W-:Y:S01]  /*05d0*/  DADD R18, R18, R12 ;  /* 0x0000000012127229 */ /* 0x002fe2000000000c */
[----:B------:R-:W0:Y:S02]  /*05e0*/  LDC.64 R12, c[0x0][0x380] ;  /* 0x0000e000ff0c7b82 */ /* 0x000e240000000a00 */
[----:B0-----:R-:W-:-:S05]  /*05f0*/  IMAD.WIDE R24, R2, 0x8, R12 ;  /* 0x0000000802187825 */ /* 0x001fca00078e020c */
[----:B------:R-:W5:Y:S01]  /*0600*/  LDG.E.64 R12, desc[UR6][R24.64] ;  /* 0x00000006180c7981 */ /* 0x000f62000c1e1b00 */
[----:B------:R-:W-:Y:S01]  /*0610*/  DMUL R18, R18, 0.09375 ;  /* 0x3fb8000012127828 */ /* 0x000fe20000000000 */
[----:B------:R-:W-:Y:S02]  /*0620*/  LEA R0, R0, R20, 0x3 ;  /* 0x0000001400007211 */ /* 0x000fe400078e18ff */
[----:B------:R-:W-:Y:S04]  /*0630*/  LDS.64 R20, [R29] ;  /* 0x000000001d147984 */ /* 0x000fe80000000a00 */
[----:B------:R-:W-:Y:S01]  /*0640*/  LDS.64 R28, [R3+0x8] ;  /* 0x00000800031c7984 */ /* 0x000fe20000000a00 */
[----:B------:R-:W-:-:S03]  /*0650*/  DFMA R16, R16, UR4, -R18 ;  /* 0x0000000410107c2b */ /* 0x000fc60008000812 */
[----:B------:R-:W0:Y:S02]  /*0660*/  LDS.64 R18, [R0] ;  /* 0x0000000000127984 */ /* 0x000e240000000a00 */
[----:B0-----:R-:W-:Y:S02]  /*0670*/  DADD R18, R18, R20 ;  /* 0x0000000012127229 */ /* 0x001fe40000000014 */
[----:B------:R-:W0:Y:S06]  /*0680*/  LDS.64 R20, [R3+-0x8] ;  /* 0xfffff80003147984 */ /* 0x000e2c0000000a00 */
[----:B------:R-:W-:-:S02]  /*0690*/  DFMA R16, R18, 1.359375, R16 ;  /* 0x3ff5c0001210782b */ /* 0x000fc40000000010 */
[----:B0-----:R-:W-:-:S08]  /*06a0*/  DADD R20, R20, R28 ;  /* 0x0000000014147229 */ /* 0x001fd0000000001c */
[----:B------:R-:W-:Y:S02]  /*06b0*/  DFMA R4, R20, 1.359375, R4 ;  /* 0x3ff5c0001404782b */ /* 0x000fe40000000004 */
[----:B---3--:R-:W-:Y:S01]  /*06c0*/  DADD R10, R14, R10 ;  /* 0x000000000e0a7229 */ /* 0x008fe2000000000a */
[----:B------:R-:W0:Y:S07]  /*06d0*/  LDS.64 R14, [R3] ;  /* 0x00000000030e7984 */ /* 0x000e2e0000000a00 */
[----:B------:R-:W-:-:S02]  /*06e0*/  DMUL R10, R10, 0.09375 ;  /* 0x3fb800000a0a7828 */ /* 0x000fc40000000000 */
[----:B----4-:R-:W-:Y:S02]  /*06f0*/  DADD R6, R6, R26 ;  /* 0x0000000006067229 */ /* 0x010fe4000000001a */
[----:B--2---:R-:W-:-:S06]  /*0700*/  DADD R8, R22, R8 ;  /* 0x0000000016087229 */ /* 0x004fcc0000000008 */
[----:B------:R-:W-:Y:S01]  /*0710*/  DFMA R6, R6, UR4, -R10 ;  /* 0x0000000406067c2b */ /* 0x000fe2000800080a */
[----:B------:R-:W-:Y:S01]  /*0720*/  UMOV UR4, 0x9999999a ;  /* 0x9999999a00047882 */ /* 0x000fe20000000000 */
[----:B------:R-:W-:Y:S01]  /*0730*/  UMOV UR5, 0x3fb99999 ;  /* 0x3fb9999900057882 */ /* 0x000fe20000000000 */
[C---:B0-----:R-:W-:Y:S02]  /*0740*/  DFMA R16, R14.reuse, -UR8, R16 ;  /* 0x800000080e107c2b */ /* 0x041fe40008000010 */
[----:B------:R-:W-:-:S03]  /*0750*/  DFMA R4, R14, -UR8, R4 ;  /* 0x800000080e047c2b */ /* 0x000fc60008000004 */
[----:B------:R-:W-:-:S03]  /*0760*/  DFMA R6, R8, 1.359375, R6 ;  /* 0x3ff5c0000806782b */ /* 0x000fc60000000006 */
[----:B------:R-:W-:Y:S02]  /*0770*/  DMUL R16, R16, UR4 ;  /* 0x0000000410107c28 */ /* 0x000fe40008000000 */
[----:B------:R-:W-:-:S03]  /*0780*/  DMUL R4, R4, UR4 ;  /* 0x0000000404047c28 */ /* 0x000fc60008000000 */
[----:B------:R-:W-:-:S03]  /*0790*/  DFMA R6, R14, -UR8, R6 ;  /* 0x800000080e067c2b */ /* 0x000fc60008000006 */
[----:B------:R-:W-:-:S05]  /*07a0*/  DMUL R16, R16, UR14 ;  /* 0x0000000e10107c28 */ /* 0x000fca0008000000 */
[----:B------:R-:W-:-:S03]  /*07b0*/  DMUL R6, R6, UR4 ;  /* 0x0000000406067c28 */ /* 0x000fc60008000000 */
[----:B------:R-:W-:-:S08]  /*07c0*/  DFMA R4, R4, UR12, R16 ;  /* 0x0000000c04047c2b */ /* 0x000fd00008000010 */
[----:B------:R-:W-:-:S08]  /*07d0*/  DFMA R4, R6, UR10, R4 ;  /* 0x0000000a06047c2b */ /* 0x000fd00008000004 */
[----:B-----5:R-:W-:-:S07]  /*07e0*/  DADD R4, R4, R12 ;  /* 0x0000000004047229 */ /* 0x020fce000000000c */
[----:B------:R-:W-:Y:S01]  /*07f0*/  STG.E.64 desc[UR6][R24.64], R4 ;  /* 0x0000000418007986 */ /* 0x000fe2000c101b06 */
[----:B------:R-:W-:Y:S05]  /*0800*/  EXIT ;  /* 0x000000000000794d */ /* 0x000fea0003800000 */
.L_x_2:
        /* <DEDUP_REMOVED lines=15> */
.L_x_5:


//--------------------- .text._Z11diff_gpu_3dPdPKddddiiiiiiii --------------------------
	.section	.text._Z11diff_gpu_3dPdPKddddiiiiiiii,"ax",@progbits
	.align	128
        .global         _Z11diff_gpu_3dPdPKddddiiiiiiii
        .type           _Z11diff_gpu_3dPdPKddddiiiiiiii,@function
        .size           _Z11diff_gpu_3dPdPKddddiiiiiiii,(.L_x_6 - _Z11diff_gpu_3dPdPKddddiiiiiiii)
        .other          _Z11diff_gpu_3dPdPKddddiiiiiiii,@"STO_CUDA_ENTRY STV_DEFAULT"
_Z11diff_gpu_3dPdPKddddiiiiiiii:
.text._Z11diff_gpu_3dPdPKddddiiiiiiii:
        /* <DEDUP_REMOVED lines=19> */
[----:B------:R-:W0:Y:S01]  /*0130*/  LDC.64 R2, c[0x0][0x3c0] ;  /* 0x0000f000ff027b82 */ /* 0x000e220000000a00 */
[----:B------:R-:W1:Y:S07]  /*0140*/  LDCU.64 UR4, c[0x0][0x358] ;  /* 0x00006b00ff0477ac */ /* 0x000e6e0008000a00 */
[----:B------:R-:W2:Y:S01]  /*0150*/  LDC.64 R12, c[0x0][0x388] ;  /* 0x0000e200ff0c7b82 */ /* 0x000ea20000000a00 */
[----:B------:R-:W-:Y:S01]  /*0160*/  UMOV UR6, 0x1c71c71c ;  /* 0x1c71c71c00067882 */ /* 0x000fe20000000000 */
[----:B------:R-:W-:Y:S01]  /*0170*/  UMOV UR7, 0x3f5c71c7 ;  /* 0x3f5c71c700077882 */ /* 0x000fe20000000000 */
[----:B------:R-:W-:Y:S01]  /*0180*/  UMOV UR8, 0x71c71c72 ;  /* 0x71c71c7200087882 */ /* 0x000fe20000000000 */
[----:B------:R-:W-:Y:S01]  /*0190*/  UMOV UR9, 0x4004471c ;  /* 0x4004471c00097882 */ /* 0x000fe20000000000 */
[----:B------:R-:W3:Y:S01]  /*01a0*/  LDCU.128 UR12, c[0x0][0x390] ;  /* 0x00007200ff0c77ac */ /* 0x000ee20008000c00 */
[----:B------:R-:W4:Y:S01]  /*01b0*/  LDCU.64 UR10, c[0x0][0x3a0] ;  /* 0x00007400ff0a77ac */ /* 0x000f220008000a00 */
[----:B0-----:R-:W-:-:S04]  /*01c0*/  IMAD R4, R4, R2, R5 ;  /* 0x0000000204047224 */ /* 0x001fc800078e0205 */
[----:B------:R-:W-:-:S04]  /*01d0*/  IMAD R0, R0, R3, R4 ;  /* 0x0000000300007224 */ /* 0x000fc800078e0204 */
[----:B------:R-:W-:Y:S02]  /*01e0*/  IMAD R19, R2, -0x3, R0 ;  /* 0xfffffffd02137824 */ /* 0x000fe400078e0200 */
[----:B--2---:R-:W-:-:S04]  /*01f0*/  IMAD.WIDE R4, R0, 0x8, R12 ;  /* 0x0000000800047825 */ /* 0x004fc800078e020c */
[----:B------:R-:W-:Y:S01]  /*0200*/  IMAD.WIDE R18, R19, 0x8, R12 ;  /* 0x0000000813127825 */ /* 0x000fe200078e020c */
[----:B-1----:R-:W2:Y:S03]  /*0210*/  LDG.E.64.CONSTANT R24, desc[UR4][R4.64+-0x10] ;  /* 0xfffff00404187981 */ /* 0x002ea6000c1e9b00 */
[C---:B------:R-:W-:Y:S01]  /*0220*/  IMAD.WIDE R8, R2.reuse, 0x8, R4 ;  /* 0x0000000802087825 */ /* 0x040fe200078e0204 */
[----:B------:R-:W2:Y:S03]  /*0230*/  LDG.E.64.CONSTANT R26, desc[UR4][R4.64+0x10] ;  /* 0x00001004041a7981 */ /* 0x000ea6000c1e9b00 */
[C---:B------:R-:W-:Y:S01]  /*0240*/  IMAD.WIDE R14, R2.reuse, 0x8, R18 ;  /* 0x00000008020e7825 */ /* 0x040fe200078e0212 */
[----:B------:R-:W5:Y:S03]  /*0250*/  LDG.E.64.CONSTANT R10, desc[UR4][R8.64] ;  /* 0x00000004080a7981 */ /* 0x000f66000c1e9b00 */
[C---:B------:R-:W-:Y:S01]  /*0260*/  IMAD.WIDE R16, R2.reuse, 0x8, R8 ;  /* 0x0000000802107825 */ /* 0x040fe200078e0208 */
[----:B------:R-:W3:Y:S03]  /*0270*/  LDG.E.64.CONSTANT R18, desc[UR4][R18.64] ;  /* 0x0000000412127981 */ /* 0x000ee6000c1e9b00 */
[C---:B------:R-:W-:Y:S01]  /*0280*/  IMAD.WIDE R22, R2.reuse, 0x8, R14 ;  /* 0x0000000802167825 */ /* 0x040fe200078e020e */
[----:B------:R-:W4:Y:S03]  /*0290*/  LDG.E.64.CONSTANT R6, desc[UR4][R4.64+-0x18] ;  /* 0xffffe80404067981 */ /* 0x000f26000c1e9b00 */
[----:B------:R-:W-:Y:S01]  /*02a0*/  IMAD.WIDE R20, R2, 0x8, R16 ;  /* 0x0000000802147825 */ /* 0x000fe200078e0210 */
[----:B------:R-:W3:Y:S04]  /*02b0*/  LDG.E.64.CONSTANT R14, desc[UR4][R14.64] ;  /* 0x000000040e0e7981 */ /* 0x000ee8000c1e9b00 */
[----:B------:R-:W5:Y:S04]  /*02c0*/  LDG.E.64.CONSTANT R22, desc[UR4][R22.64] ;  /* 0x0000000416167981 */ /* 0x000f68000c1e9b00 */
[----:B------:R-:W3:Y:S04]  /*02d0*/  LDG.E.64.CONSTANT R16, desc[UR4][R16.64] ;  /* 0x0000000410107981 */ /* 0x000ee8000c1e9b00 */
[----:B------:R-:W4:Y:S04]  /*02e0*/  LDG.E.64.CONSTANT R20, desc[UR4][R20.64] ;  /* 0x0000000414147981 */ /* 0x000f28000c1e9b00 */
[----:B------:R-:W4:Y:S01]  /*02f0*/  LDG.E.64.CONSTANT R8, desc[UR4][R4.64+0x18] ;  /* 0x0000180404087981 */ /* 0x000f22000c1e9b00 */
[----:B--2---:R-:W-:-:S02]  /*0300*/  DADD R24, R24, R26 ;  /* 0x0000000018187229 */ /* 0x004fc4000000001a */
[----:B-----5:R-:W-:Y:S01]  /*0310*/  DADD R10, R22, R10 ;  /* 0x00000000160a7229 */ /* 0x020fe2000000000a */
[----:B------:R-:W-:Y:S01]  /*0320*/  IMAD R23, R3, -0x3, R0 ;  /* 0xfffffffd03177824 */ /* 0x000fe200078e0200 */
[----:B---3--:R-:W-:-:S03]  /*0330*/  DADD R14, R14, R16 ;  /* 0x000000000e0e7229 */ /* 0x008fc60000000010 */
[----:B------:R-:W-:-:S04]  /*0340*/  IMAD.WIDE R12, R23, 0x8, R12 ;  /* 0x00000008170c7825 */ /* 0x000fc800078e020c */
[----:B------:R-:W-:Y:S01]  /*0350*/  IMAD.WIDE R16, R3, 0x8, R4 ;  /* 0x0000000803107825 */ /* 0x000fe200078e0204 */
[----:B----4-:R-:W-:-:S03]  /*0360*/  DADD R18, R18, R20 ;  /* 0x0000000012127229 */ /* 0x010fc60000000014 */
[C---:B------:R-:W-:Y:S01]  /*0370*/  IMAD.WIDE R20, R3.reuse, 0x8, R12 ;  /* 0x0000000803147825 */ /* 0x040fe200078e020c */
[----:B------:R-:W-:Y:S01]  /*0380*/  DADD R6, R6, R8 ;  /* 0x0000000006067229 */ /* 0x000fe20000000008 */
[----:B------:R-:W2:Y:S02]  /*0390*/  LDG.E.64.CONSTANT R12, desc[UR4][R12.64] ;  /* 0x000000040c0c7981 */ /* 0x000ea4000c1e9b00 */
[----:B------:R-:W-:Y:S02]  /*03a0*/  IMAD.WIDE R22, R3, 0x8, R16 ;  /* 0x0000000803167825 */ /* 0x000fe400078e0210 */
[----:B------:R-:W3:Y:S04]  /*03b0*/  LDG.E.64.CONSTANT R26, desc[UR4][R20.64] ;  /* 0x00000004141a7981 */ /* 0x000ee8000c1e9b00 */
[----:B------:R0:W3:Y:S01]  /*03c0*/  LDG.E.64.CONSTANT R28, desc[UR4][R22.64] ;  /* 0x00000004161c7981 */ /* 0x0000e2000c1e9b00 */
[----:B------:R-:W-:-:S02]  /*03d0*/  DMUL R14, R14, 0.09375 ;  /* 0x3fb800000e0e7828 */ /* 0x000fc40000000000 */
[----:B------:R-:W-:Y:S01]  /*03e0*/  DMUL R24, R24, 0.09375 ;  /* 0x3fb8000018187828 */ /* 0x000fe20000000000 */
[C---:B------:R-:W-:Y:S01]  /*03f0*/  IMAD.WIDE R8, R3.reuse, 0x8, R20 ;  /* 0x0000000803087825 */ /* 0x040fe200078e0214 */
[----:B------:R-:W4:Y:S03]  /*0400*/  LDG.E.64.CONSTANT R16, desc[UR4][R16.64] ;  /* 0x0000000410107981 */ /* 0x000f26000c1e9b00 */
[----:B------:R-:W-:Y:S01]  /*0410*/  IMAD.WIDE R2, R3, 0x8, R22 ;  /* 0x0000000803027825 */ /* 0x000fe200078e0216 */
[----:B------:R-:W-:Y:S01]  /*0420*/  DFMA R14, R18, UR6, -R14 ;  /* 0x00000006120e7c2b */ /* 0x000fe2000800080e */
[----:B------:R-:W4:Y:S01]  /*0430*/  LDG.E.64.CONSTANT R8, desc[UR4][R8.64] ;  /* 0x0000000408087981 */ /* 0x000f22000c1e9b00 */
[----:B------:R-:W-:Y:S01]  /*0440*/  DFMA R24, R6, UR6, -R24 ;  /* 0x0000000606187c2b */ /* 0x000fe20008000818 */
[----:B0-----:R-:W0:Y:S02]  /*0450*/  LDC.64 R22, c[0x0][0x380] ;  /* 0x0000e000ff167b82 */ /* 0x001e240000000a00 */
[----:B------:R-:W5:Y:S04]  /*0460*/  LDG.E.64.CONSTANT R6, desc[UR4][R4.64+-0x8] ;  /* 0xfffff80404067981 */ /* 0x000f68000c1e9b00 */
[----:B------:R-:W5:Y:S04]  /*0470*/  LDG.E.64.CONSTANT R18, desc[UR4][R4.64+0x8] ;  /* 0x0000080404127981 */ /* 0x000f68000c1e9b00 */
[----:B------:R-:W2:Y:S04]  /*0480*/  LDG.E.64.CONSTANT R2, desc[UR4][R2.64] ;  /* 0x0000000402027981 */ /* 0x000ea8000c1e9b00 */
[----:B------:R-:W2:Y:S01]  /*0490*/  LDG.E.64.CONSTANT R20, desc[UR4][R4.64] ;  /* 0x0000000404147981 */ /* 0x000ea2000c1e9b00 */
[----:B0-----:R-:W-:Y:S01]  /*04a0*/  IMAD.WIDE R22, R0, 0x8, R22 ;  /* 0x0000000800167825 */ /* 0x001fe200078e0216 */
[----:B------:R-:W-:-:S02]  /*04b0*/  DFMA R10, R10, 1.359375, R14 ;  /* 0x3ff5c0000a0a782b */ /* 0x000fc4000000000e */
[----:B---3--:R-:W-:Y:S02]  /*04c0*/  DADD R26, R26, R28 ;  /* 0x000000001a1a7229 */ /* 0x008fe4000000001c */
[----:B------:R-:W3:Y:S06]  /*04d0*/  LDG.E.64 R28, desc[UR4][R22.64] ;  /* 0x00000004161c7981 */ /* 0x000eec000c1e1b00 */
[----:B------:R-:W-:Y:S02]  /*04e0*/  DMUL R26, R26, 0.09375 ;  /* 0x3fb800001a1a7828 */ /* 0x000fe40000000000 */
[----:B----4-:R-:W-:-:S02]  /*04f0*/  DADD R8, R8, R16 ;  /* 0x0000000008087229 */ /* 0x010fc40000000010 */
[----:B-----5:R-:W-:Y:S02]  /*0500*/  DADD R6, R6, R18 ;  /* 0x0000000006067229 */ /* 0x020fe40000000012 */
[----:B--2---:R-:W-:-:S06]  /*0510*/  DADD R12, R12, R2 ;  /* 0x000000000c0c7229 */ /* 0x004fcc0000000002 */
[----:B------:R-:W-:Y:S02]  /*0520*/  DFMA R6, R6, 1.359375, R24 ;  /* 0x3ff5c0000606782b */ /* 0x000fe40000000018 */
[----:B------:R-:W-:Y:S02]  /*0530*/  DFMA R10, R20, -UR8, R10 ;  /* 0x80000008140a7c2b */ /* 0x000fe4000800000a */
[----:B------:R-:W-:Y:S01]  /*0540*/  DFMA R12, R12, UR6, -R26 ;  /* 0x000000060c0c7c2b */ /* 0x000fe2000800081a */
[----:B------:R-:W-:Y:S01]  /*0550*/  UMOV UR6, 0x9999999a ;  /* 0x9999999a00067882 */ /* 0x000fe20000000000 */
[----:B------:R-:W-:Y:S02]  /*0560*/  UMOV UR7, 0x3fb99999 ;  /* 0x3fb9999900077882 */ /* 0x000fe40000000000 */
[----:B------:R-:W-:Y:S02]  /*0570*/  DFMA R6, R20, -UR8, R6 ;  /* 0x8000000814067c2b */ /* 0x000fe40008000006 */
[----:B------:R-:W-:-:S02]  /*0580*/  DMUL R10, R10, UR6 ;  /* 0x000000060a0a7c28 */ /* 0x000fc40008000000 */
[----:B------:R-:W-:-:S04]  /*0590*/  DFMA R8, R8, 1.359375, R12 ;  /* 0x3ff5c0000808782b */ /* 0x000fc8000000000c */
[----:B------:R-:W-:Y:S02]  /*05a0*/  DMUL R6, R6, UR6 ;  /* 0x0000000606067c28 */ /* 0x000fe40008000000 */
[----:B------:R-:W-:Y:S02]  /*05b0*/  DMUL R10, R10, UR14 ;  /* 0x0000000e0a0a7c28 */ /* 0x000fe40008000000 */
[----:B------:R-:W-:-:S06]  /*05c0*/  DFMA R8, R20, -UR8, R8 ;  /* 0x8000000814087c2b */ /* 0x000fcc0008000008 */
[----:B------:R-:W-:Y:S02]  /*05d0*/  DFMA R6, R6, UR12, R10 ;  /* 0x0000000c06067c2b */ /* 0x000fe4000800000a */
[----:B------:R-:W-:-:S08]  /*05e0*/  DMUL R8, R8, UR6 ;  /* 0x0000000608087c28 */ /* 0x000fd00008000000 */
[----:B------:R-:W-:-:S08]  /*05f0*/  DFMA R6, R8, UR10, R6 ;  /* 0x0000000a08067c2b */ /* 0x000fd00008000006 */
[----:B---3--:R-:W-:-:S07]  /*0600*/  DADD R6, R6, R28 ;  /* 0x0000000006067229 */ /* 0x008fce000000001c */
[----:B------:R-:W-:Y:S01]  /*0610*/  STG.E.64 desc[UR4][R22.64], R6 ;  /* 0x0000000616007986 */ /* 0x000fe2000c101b04 */
[----:B------:R-:W-:Y:S05]  /*0620*/  EXIT ;  /* 0x000000000000794d */ /* 0x000fea0003800000 */
.L_x_3:
        /* <DEDUP_REMOVED lines=13> */
.L_x_6:


//--------------------- .nv.shared._Z15diff_gpu_3d_s3dPdPKddddiiiiiiiii --------------------------
	.section	.nv.shared._Z15diff_gpu_3d_s3dPdPKddddiiiiiiiii,"aw",@nobits
	.sectionflags	@""
	.align	16
	.zero		1024


//--------------------- .nv.shared.reserved.0     --------------------------
	.section	.nv.shared.reserved.0,"aw",@nobits
	.weak		__nv_reservedSMEM_offset_0_alias
	.size		__nv_reservedSMEM_offset_0_alias, 0, 64
	.other		__nv_reservedSMEM_offset_0_alias,@"STO_CUDA_RESERVED_SHARED STV_DEFAULT"
__nv_reservedSMEM_offset_0_alias:
	.zero		0
	.zero		64


//--------------------- .nv.shared._Z15diff_gpu_3d_s2dPdPKddddiiiiiiiii --------------------------
	.section	.nv.shared._Z15diff_gpu_3d_s2dPdPKddddiiiiiiiii,"aw",@nobits
	.sectionflags	@""
	.align	16
	.zero		1024


//--------------------- .nv.shared._Z11diff_gpu_3dPdPKddddiiiiiiii --------------------------
	.section	.nv.shared._Z11diff_gpu_3dPdPKddddiiiiiiii,"aw",@nobits
	.sectionflags	@""
	.align	16
	.zero		1024


//--------------------- .nv.constant0._Z15diff_gpu_3d_s3dPdPKddddiiiiiiiii --------------------------
	.section	.nv.constant0._Z15diff_gpu_3d_s3dPdPKddddiiiiiiiii,"a",@progbits
	.sectionflags	@""
	.align	4
.nv.constant0._Z15diff_gpu_3d_s3dPdPKddddiiiiiiiii:
	.zero		972


//--------------------- .nv.constant0._Z15diff_gpu_3d_s2dPdPKddddiiiiiiiii --------------------------
	.section	.nv.constant0._Z15diff_gpu_3d_s2dPdPKddddiiiiiiiii,"a",@progbits
	.sectionflags	@""
	.align	4
.nv.constant0._Z15diff_gpu_3d_s2dPdPKddddiiiiiiiii:
	.zero		972


//--------------------- .nv.constant0._Z11diff_gpu_3dPdPKddddiiiiiiii --------------------------
	.section	.nv.constant0._Z11diff_gpu_3dPdPKddddiiiiiiii,"a",@progbits
	.sectionflags	@""
	.align	4
.nv.constant0._Z11diff_gpu_3dPdPKddddiiiiiiii:
	.zero		968


//--------------------- SYMBOLS --------------------------

	.type		.nv.reservedSmem.offset0,@object
	.size		.nv.reservedSmem.offset0,0x4
	.type		.nv.reservedSmem.cap,@object
	.size		.nv.reservedSmem.cap,0x4
